//
// Generated by NVIDIA NVVM Compiler
//
// Compiler Build ID: CL-36424714
// Cuda compilation tools, release 13.0, V13.0.88
// Based on NVVM 20.0.0
//

.version 9.0
.target sm_100
.address_size 64

	// .globl	_ZN6device6scalarILm32EEEvPfiiS1_
// _ZZN6device6scalarILm32EEEvPfiiS1_E3aux has been demoted
// _ZZN6device6scalarILm64EEEvPfiiS1_E3aux has been demoted
// _ZZN6device6scalarILm128EEEvPfiiS1_E3aux has been demoted
// _ZZN6device6scalarILm256EEEvPfiiS1_E3aux has been demoted
// _ZZN6device6scalarILm512EEEvPfiiS1_E3aux has been demoted
// _ZZN6device6scalarILm1024EEEvPfiiS1_E3aux has been demoted

.visible .entry _ZN6device6scalarILm32EEEvPfiiS1_(
	.param .u64 .ptr .align 1 _ZN6device6scalarILm32EEEvPfiiS1__param_0,
	.param .u32 _ZN6device6scalarILm32EEEvPfiiS1__param_1,
	.param .u32 _ZN6device6scalarILm32EEEvPfiiS1__param_2,
	.param .u64 .ptr .align 1 _ZN6device6scalarILm32EEEvPfiiS1__param_3
)
{
	.local .align 4 .b8 	__local_depot0[8];
	.reg .b64 	%SP;
	.reg .b64 	%SPL;
	.reg .pred 	%p<18>;
	.reg .b32 	%r<44>;
	.reg .b32 	%f<84>;
	.reg .b64 	%rd<92>;
	// demoted variable
	.shared .align 4 .b8 _ZZN6device6scalarILm32EEEvPfiiS1_E3aux[128];
	mov.u64 	%SPL, __local_depot0;
	ld.param.u64 	%rd35, [_ZN6device6scalarILm32EEEvPfiiS1__param_0];
	ld.param.u32 	%r12, [_ZN6device6scalarILm32EEEvPfiiS1__param_1];
	ld.param.u32 	%r13, [_ZN6device6scalarILm32EEEvPfiiS1__param_2];
	ld.param.u64 	%rd34, [_ZN6device6scalarILm32EEEvPfiiS1__param_3];
	cvta.to.global.u64 	%rd1, %rd35;
	mov.u32 	%r14, %tid.x;
	cvt.u64.u32 	%rd2, %r14;
	mov.u32 	%r1, %ctaid.x;
	mov.u32 	%r42, %ctaid.y;
	add.s32 	%r15, %r13, -2;
	shr.u32 	%r16, %r15, 31;
	add.s32 	%r17, %r15, %r16;
	shr.s32 	%r18, %r17, 1;
	add.s32 	%r3, %r18, 1;
	and.b32  	%r19, %r13, 1;
	setp.eq.b32 	%p1, %r19, 1;
	@%p1 bra 	$L__BB0_4;
	setp.le.u32 	%p3, %r1, %r42;
	@%p3 bra 	$L__BB0_3;
	add.s32 	%r43, %r3, %r42;
	add.u64 	%rd49, %SPL, 0;
	st.local.u32 	[%rd49], %r43;
	add.s32 	%r42, %r3, %r1;
	add.u64 	%rd51, %SPL, 4;
	st.local.u32 	[%rd51], %r42;
	bra.uni 	$L__BB0_7;
$L__BB0_3:
	add.u64 	%rd45, %SPL, 0;
	st.local.u32 	[%rd45], %r1;
	add.s32 	%r42, %r42, 1;
	add.u64 	%rd47, %SPL, 4;
	st.local.u32 	[%rd47], %r42;
	mov.u32 	%r43, %r1;
	bra.uni 	$L__BB0_7;
$L__BB0_4:
	setp.lt.u32 	%p2, %r1, %r42;
	@%p2 bra 	$L__BB0_6;
	add.s32 	%r43, %r3, %r42;
	add.u64 	%rd37, %SPL, 0;
	st.local.u32 	[%rd37], %r43;
	add.s32 	%r20, %r1, %r3;
	add.s32 	%r42, %r20, 1;
	add.u64 	%rd39, %SPL, 4;
	st.local.u32 	[%rd39], %r42;
	bra.uni 	$L__BB0_7;
$L__BB0_6:
	add.u64 	%rd41, %SPL, 0;
	st.local.u32 	[%rd41], %r1;
	add.u64 	%rd43, %SPL, 4;
	st.local.u32 	[%rd43], %r42;
	mov.u32 	%r43, %r1;
$L__BB0_7:
	mul.lo.s32 	%r21, %r43, %r12;
	cvt.s64.s32 	%rd3, %r21;
	mul.lo.s32 	%r22, %r42, %r12;
	cvt.s64.s32 	%rd4, %r22;
	cvt.s64.s32 	%rd5, %r12;
	mul.lo.s64 	%rd6, %rd5, %rd2;
	mov.u32 	%r23, %ntid.x;
	cvt.u64.u32 	%rd7, %r23;
	and.b64  	%rd52, %rd6, -4294967296;
	setp.ne.s64 	%p4, %rd52, 0;
	@%p4 bra 	$L__BB0_9;
	cvt.u32.u64 	%r24, %rd7;
	cvt.u32.u64 	%r25, %rd6;
	div.u32 	%r26, %r25, %r24;
	cvt.u64.u32 	%rd89, %r26;
	bra.uni 	$L__BB0_10;
$L__BB0_9:
	div.u64 	%rd89, %rd6, %rd7;
$L__BB0_10:
	add.s64 	%rd11, %rd6, %rd5;
	and.b64  	%rd53, %rd11, -4294967296;
	setp.ne.s64 	%p5, %rd53, 0;
	@%p5 bra 	$L__BB0_12;
	cvt.u32.u64 	%r27, %rd7;
	cvt.u32.u64 	%r28, %rd11;
	div.u32 	%r29, %r28, %r27;
	cvt.u64.u32 	%rd84, %r29;
	bra.uni 	$L__BB0_13;
$L__BB0_12:
	div.u64 	%rd84, %rd11, %rd7;
$L__BB0_13:
	setp.ge.u64 	%p6, %rd89, %rd84;
	mov.f32 	%f83, 0f00000000;
	@%p6 bra 	$L__BB0_25;
	sub.s64 	%rd15, %rd84, %rd89;
	and.b64  	%rd16, %rd15, 7;
	sub.s64 	%rd54, %rd89, %rd84;
	setp.gt.u64 	%p7, %rd54, -8;
	mov.f32 	%f83, 0f00000000;
	@%p7 bra 	$L__BB0_17;
	and.b64  	%rd87, %rd15, -8;
	add.s64 	%rd55, %rd89, %rd3;
	shl.b64 	%rd56, %rd55, 2;
	add.s64 	%rd57, %rd56, %rd1;
	add.s64 	%rd86, %rd57, 16;
	add.s64 	%rd58, %rd89, %rd4;
	shl.b64 	%rd59, %rd58, 2;
	add.s64 	%rd60, %rd59, %rd1;
	add.s64 	%rd85, %rd60, 16;
	mov.f32 	%f83, 0f00000000;
$L__BB0_16:
	.pragma "nounroll";
	ld.global.f32 	%f17, [%rd86+-16];
	ld.global.f32 	%f18, [%rd85+-16];
	fma.rn.f32 	%f19, %f17, %f18, %f83;
	ld.global.f32 	%f20, [%rd86+-12];
	ld.global.f32 	%f21, [%rd85+-12];
	fma.rn.f32 	%f22, %f20, %f21, %f19;
	ld.global.f32 	%f23, [%rd86+-8];
	ld.global.f32 	%f24, [%rd85+-8];
	fma.rn.f32 	%f25, %f23, %f24, %f22;
	ld.global.f32 	%f26, [%rd86+-4];
	ld.global.f32 	%f27, [%rd85+-4];
	fma.rn.f32 	%f28, %f26, %f27, %f25;
	ld.global.f32 	%f29, [%rd86];
	ld.global.f32 	%f30, [%rd85];
	fma.rn.f32 	%f31, %f29, %f30, %f28;
	ld.global.f32 	%f32, [%rd86+4];
	ld.global.f32 	%f33, [%rd85+4];
	fma.rn.f32 	%f34, %f32, %f33, %f31;
	ld.global.f32 	%f35, [%rd86+8];
	ld.global.f32 	%f36, [%rd85+8];
	fma.rn.f32 	%f37, %f35, %f36, %f34;
	ld.global.f32 	%f38, [%rd86+12];
	ld.global.f32 	%f39, [%rd85+12];
	fma.rn.f32 	%f83, %f38, %f39, %f37;
	add.s64 	%rd89, %rd89, 8;
	add.s64 	%rd87, %rd87, -8;
	add.s64 	%rd86, %rd86, 32;
	add.s64 	%rd85, %rd85, 32;
	setp.ne.s64 	%p8, %rd87, 0;
	@%p8 bra 	$L__BB0_16;
$L__BB0_17:
	setp.eq.s64 	%p9, %rd16, 0;
	@%p9 bra 	$L__BB0_25;
	and.b64  	%rd29, %rd15, 3;
	setp.lt.u64 	%p10, %rd16, 4;
	@%p10 bra 	$L__BB0_20;
	add.s64 	%rd61, %rd89, %rd3;
	shl.b64 	%rd62, %rd61, 2;
	add.s64 	%rd63, %rd1, %rd62;
	ld.global.f32 	%f41, [%rd63];
	add.s64 	%rd64, %rd89, %rd4;
	shl.b64 	%rd65, %rd64, 2;
	add.s64 	%rd66, %rd1, %rd65;
	ld.global.f32 	%f42, [%rd66];
	fma.rn.f32 	%f43, %f41, %f42, %f83;
	ld.global.f32 	%f44, [%rd63+4];
	ld.global.f32 	%f45, [%rd66+4];
	fma.rn.f32 	%f46, %f44, %f45, %f43;
	ld.global.f32 	%f47, [%rd63+8];
	ld.global.f32 	%f48, [%rd66+8];
	fma.rn.f32 	%f49, %f47, %f48, %f46;
	ld.global.f32 	%f50, [%rd63+12];
	ld.global.f32 	%f51, [%rd66+12];
	fma.rn.f32 	%f83, %f50, %f51, %f49;
	add.s64 	%rd89, %rd89, 4;
$L__BB0_20:
	setp.eq.s64 	%p11, %rd29, 0;
	@%p11 bra 	$L__BB0_25;
	setp.eq.s64 	%p12, %rd29, 1;
	@%p12 bra 	$L__BB0_23;
	add.s64 	%rd67, %rd89, %rd3;
	shl.b64 	%rd68, %rd67, 2;
	add.s64 	%rd69, %rd1, %rd68;
	ld.global.f32 	%f53, [%rd69];
	add.s64 	%rd70, %rd89, %rd4;
	shl.b64 	%rd71, %rd70, 2;
	add.s64 	%rd72, %rd1, %rd71;
	ld.global.f32 	%f54, [%rd72];
	fma.rn.f32 	%f55, %f53, %f54, %f83;
	ld.global.f32 	%f56, [%rd69+4];
	ld.global.f32 	%f57, [%rd72+4];
	fma.rn.f32 	%f83, %f56, %f57, %f55;
	add.s64 	%rd89, %rd89, 2;
$L__BB0_23:
	and.b64  	%rd73, %rd15, 1;
	setp.eq.b64 	%p13, %rd73, 1;
	not.pred 	%p14, %p13;
	@%p14 bra 	$L__BB0_25;
	add.s64 	%rd74, %rd89, %rd3;
	shl.b64 	%rd75, %rd74, 2;
	add.s64 	%rd76, %rd1, %rd75;
	ld.global.f32 	%f58, [%rd76];
	add.s64 	%rd77, %rd89, %rd4;
	shl.b64 	%rd78, %rd77, 2;
	add.s64 	%rd79, %rd1, %rd78;
	ld.global.f32 	%f59, [%rd79];
	fma.rn.f32 	%f83, %f58, %f59, %f83;
$L__BB0_25:
	cvt.u32.u64 	%r30, %rd2;
	cvt.u32.u64 	%r31, %rd7;
	shl.b32 	%r32, %r30, 2;
	mov.u32 	%r33, _ZZN6device6scalarILm32EEEvPfiiS1_E3aux;
	add.s32 	%r11, %r33, %r32;
	st.shared.f32 	[%r11], %f83;
	add.s32 	%r34, %r30, %r31;
	setp.gt.u32 	%p15, %r34, 31;
	@%p15 bra 	$L__BB0_27;
	shl.b32 	%r36, %r31, 2;
	add.s32 	%r37, %r11, %r36;
	mov.b32 	%r38, 0;
	st.shared.u32 	[%r37], %r38;
$L__BB0_27:
	bar.sync 	0;
	setp.gt.u32 	%p16, %r30, 31;
	@%p16 bra 	$L__BB0_30;
	ld.volatile.shared.f32 	%f60, [%r11+64];
	ld.volatile.shared.f32 	%f61, [%r11];
	add.f32 	%f62, %f60, %f61;
	st.volatile.shared.f32 	[%r11], %f62;
	ld.volatile.shared.f32 	%f63, [%r11+32];
	ld.volatile.shared.f32 	%f64, [%r11];
	add.f32 	%f65, %f63, %f64;
	st.volatile.shared.f32 	[%r11], %f65;
	ld.volatile.shared.f32 	%f66, [%r11+16];
	ld.volatile.shared.f32 	%f67, [%r11];
	add.f32 	%f68, %f66, %f67;
	st.volatile.shared.f32 	[%r11], %f68;
	ld.volatile.shared.f32 	%f69, [%r11+8];
	ld.volatile.shared.f32 	%f70, [%r11];
	add.f32 	%f71, %f69, %f70;
	st.volatile.shared.f32 	[%r11], %f71;
	ld.volatile.shared.f32 	%f72, [%r11+4];
	ld.volatile.shared.f32 	%f73, [%r11];
	add.f32 	%f74, %f72, %f73;
	st.volatile.shared.f32 	[%r11], %f74;
	setp.ne.s32 	%p17, %r30, 0;
	@%p17 bra 	$L__BB0_30;
	ld.shared.f32 	%f75, [_ZZN6device6scalarILm32EEEvPfiiS1_E3aux];
	mad.lo.s32 	%r41, %r43, %r13, %r42;
	cvta.to.global.u64 	%rd80, %rd34;
	mul.wide.s32 	%rd81, %r41, 4;
	add.s64 	%rd82, %rd80, %rd81;
	st.global.f32 	[%rd82], %f75;
$L__BB0_30:
	ret;

}
	// .globl	_ZN6device6scalarILm64EEEvPfiiS1_
.visible .entry _ZN6device6scalarILm64EEEvPfiiS1_(
	.param .u64 .ptr .align 1 _ZN6device6scalarILm64EEEvPfiiS1__param_0,
	.param .u32 _ZN6device6scalarILm64EEEvPfiiS1__param_1,
	.param .u32 _ZN6device6scalarILm64EEEvPfiiS1__param_2,
	.param .u64 .ptr .align 1 _ZN6device6scalarILm64EEEvPfiiS1__param_3
)
{
	.local .align 4 .b8 	__local_depot1[8];
	.reg .b64 	%SP;
	.reg .b64 	%SPL;
	.reg .pred 	%p<18>;
	.reg .b32 	%r<44>;
	.reg .b32 	%f<87>;
	.reg .b64 	%rd<92>;
	// demoted variable
	.shared .align 4 .b8 _ZZN6device6scalarILm64EEEvPfiiS1_E3aux[256];
	mov.u64 	%SPL, __local_depot1;
	ld.param.u64 	%rd35, [_ZN6device6scalarILm64EEEvPfiiS1__param_0];
	ld.param.u32 	%r12, [_ZN6device6scalarILm64EEEvPfiiS1__param_1];
	ld.param.u32 	%r13, [_ZN6device6scalarILm64EEEvPfiiS1__param_2];
	ld.param.u64 	%rd34, [_ZN6device6scalarILm64EEEvPfiiS1__param_3];
	cvta.to.global.u64 	%rd1, %rd35;
	mov.u32 	%r14, %tid.x;
	cvt.u64.u32 	%rd2, %r14;
	mov.u32 	%r1, %ctaid.x;
	mov.u32 	%r42, %ctaid.y;
	add.s32 	%r15, %r13, -2;
	shr.u32 	%r16, %r15, 31;
	add.s32 	%r17, %r15, %r16;
	shr.s32 	%r18, %r17, 1;
	add.s32 	%r3, %r18, 1;
	and.b32  	%r19, %r13, 1;
	setp.eq.b32 	%p1, %r19, 1;
	@%p1 bra 	$L__BB1_4;
	setp.le.u32 	%p3, %r1, %r42;
	@%p3 bra 	$L__BB1_3;
	add.s32 	%r43, %r3, %r42;
	add.u64 	%rd49, %SPL, 0;
	st.local.u32 	[%rd49], %r43;
	add.s32 	%r42, %r3, %r1;
	add.u64 	%rd51, %SPL, 4;
	st.local.u32 	[%rd51], %r42;
	bra.uni 	$L__BB1_7;
$L__BB1_3:
	add.u64 	%rd45, %SPL, 0;
	st.local.u32 	[%rd45], %r1;
	add.s32 	%r42, %r42, 1;
	add.u64 	%rd47, %SPL, 4;
	st.local.u32 	[%rd47], %r42;
	mov.u32 	%r43, %r1;
	bra.uni 	$L__BB1_7;
$L__BB1_4:
	setp.lt.u32 	%p2, %r1, %r42;
	@%p2 bra 	$L__BB1_6;
	add.s32 	%r43, %r3, %r42;
	add.u64 	%rd37, %SPL, 0;
	st.local.u32 	[%rd37], %r43;
	add.s32 	%r20, %r1, %r3;
	add.s32 	%r42, %r20, 1;
	add.u64 	%rd39, %SPL, 4;
	st.local.u32 	[%rd39], %r42;
	bra.uni 	$L__BB1_7;
$L__BB1_6:
	add.u64 	%rd41, %SPL, 0;
	st.local.u32 	[%rd41], %r1;
	add.u64 	%rd43, %SPL, 4;
	st.local.u32 	[%rd43], %r42;
	mov.u32 	%r43, %r1;
$L__BB1_7:
	mul.lo.s32 	%r21, %r43, %r12;
	cvt.s64.s32 	%rd3, %r21;
	mul.lo.s32 	%r22, %r42, %r12;
	cvt.s64.s32 	%rd4, %r22;
	cvt.s64.s32 	%rd5, %r12;
	mul.lo.s64 	%rd6, %rd5, %rd2;
	mov.u32 	%r23, %ntid.x;
	cvt.u64.u32 	%rd7, %r23;
	and.b64  	%rd52, %rd6, -4294967296;
	setp.ne.s64 	%p4, %rd52, 0;
	@%p4 bra 	$L__BB1_9;
	cvt.u32.u64 	%r24, %rd7;
	cvt.u32.u64 	%r25, %rd6;
	div.u32 	%r26, %r25, %r24;
	cvt.u64.u32 	%rd89, %r26;
	bra.uni 	$L__BB1_10;
$L__BB1_9:
	div.u64 	%rd89, %rd6, %rd7;
$L__BB1_10:
	add.s64 	%rd11, %rd6, %rd5;
	and.b64  	%rd53, %rd11, -4294967296;
	setp.ne.s64 	%p5, %rd53, 0;
	@%p5 bra 	$L__BB1_12;
	cvt.u32.u64 	%r27, %rd7;
	cvt.u32.u64 	%r28, %rd11;
	div.u32 	%r29, %r28, %r27;
	cvt.u64.u32 	%rd84, %r29;
	bra.uni 	$L__BB1_13;
$L__BB1_12:
	div.u64 	%rd84, %rd11, %rd7;
$L__BB1_13:
	setp.ge.u64 	%p6, %rd89, %rd84;
	mov.f32 	%f86, 0f00000000;
	@%p6 bra 	$L__BB1_25;
	sub.s64 	%rd15, %rd84, %rd89;
	and.b64  	%rd16, %rd15, 7;
	sub.s64 	%rd54, %rd89, %rd84;
	setp.gt.u64 	%p7, %rd54, -8;
	mov.f32 	%f86, 0f00000000;
	@%p7 bra 	$L__BB1_17;
	and.b64  	%rd87, %rd15, -8;
	add.s64 	%rd55, %rd89, %rd3;
	shl.b64 	%rd56, %rd55, 2;
	add.s64 	%rd57, %rd56, %rd1;
	add.s64 	%rd86, %rd57, 16;
	add.s64 	%rd58, %rd89, %rd4;
	shl.b64 	%rd59, %rd58, 2;
	add.s64 	%rd60, %rd59, %rd1;
	add.s64 	%rd85, %rd60, 16;
	mov.f32 	%f86, 0f00000000;
$L__BB1_16:
	.pragma "nounroll";
	ld.global.f32 	%f17, [%rd86+-16];
	ld.global.f32 	%f18, [%rd85+-16];
	fma.rn.f32 	%f19, %f17, %f18, %f86;
	ld.global.f32 	%f20, [%rd86+-12];
	ld.global.f32 	%f21, [%rd85+-12];
	fma.rn.f32 	%f22, %f20, %f21, %f19;
	ld.global.f32 	%f23, [%rd86+-8];
	ld.global.f32 	%f24, [%rd85+-8];
	fma.rn.f32 	%f25, %f23, %f24, %f22;
	ld.global.f32 	%f26, [%rd86+-4];
	ld.global.f32 	%f27, [%rd85+-4];
	fma.rn.f32 	%f28, %f26, %f27, %f25;
	ld.global.f32 	%f29, [%rd86];
	ld.global.f32 	%f30, [%rd85];
	fma.rn.f32 	%f31, %f29, %f30, %f28;
	ld.global.f32 	%f32, [%rd86+4];
	ld.global.f32 	%f33, [%rd85+4];
	fma.rn.f32 	%f34, %f32, %f33, %f31;
	ld.global.f32 	%f35, [%rd86+8];
	ld.global.f32 	%f36, [%rd85+8];
	fma.rn.f32 	%f37, %f35, %f36, %f34;
	ld.global.f32 	%f38, [%rd86+12];
	ld.global.f32 	%f39, [%rd85+12];
	fma.rn.f32 	%f86, %f38, %f39, %f37;
	add.s64 	%rd89, %rd89, 8;
	add.s64 	%rd87, %rd87, -8;
	add.s64 	%rd86, %rd86, 32;
	add.s64 	%rd85, %rd85, 32;
	setp.ne.s64 	%p8, %rd87, 0;
	@%p8 bra 	$L__BB1_16;
$L__BB1_17:
	setp.eq.s64 	%p9, %rd16, 0;
	@%p9 bra 	$L__BB1_25;
	and.b64  	%rd29, %rd15, 3;
	setp.lt.u64 	%p10, %rd16, 4;
	@%p10 bra 	$L__BB1_20;
	add.s64 	%rd61, %rd89, %rd3;
	shl.b64 	%rd62, %rd61, 2;
	add.s64 	%rd63, %rd1, %rd62;
	ld.global.f32 	%f41, [%rd63];
	add.s64 	%rd64, %rd89, %rd4;
	shl.b64 	%rd65, %rd64, 2;
	add.s64 	%rd66, %rd1, %rd65;
	ld.global.f32 	%f42, [%rd66];
	fma.rn.f32 	%f43, %f41, %f42, %f86;
	ld.global.f32 	%f44, [%rd63+4];
	ld.global.f32 	%f45, [%rd66+4];
	fma.rn.f32 	%f46, %f44, %f45, %f43;
	ld.global.f32 	%f47, [%rd63+8];
	ld.global.f32 	%f48, [%rd66+8];
	fma.rn.f32 	%f49, %f47, %f48, %f46;
	ld.global.f32 	%f50, [%rd63+12];
	ld.global.f32 	%f51, [%rd66+12];
	fma.rn.f32 	%f86, %f50, %f51, %f49;
	add.s64 	%rd89, %rd89, 4;
$L__BB1_20:
	setp.eq.s64 	%p11, %rd29, 0;
	@%p11 bra 	$L__BB1_25;
	setp.eq.s64 	%p12, %rd29, 1;
	@%p12 bra 	$L__BB1_23;
	add.s64 	%rd67, %rd89, %rd3;
	shl.b64 	%rd68, %rd67, 2;
	add.s64 	%rd69, %rd1, %rd68;
	ld.global.f32 	%f53, [%rd69];
	add.s64 	%rd70, %rd89, %rd4;
	shl.b64 	%rd71, %rd70, 2;
	add.s64 	%rd72, %rd1, %rd71;
	ld.global.f32 	%f54, [%rd72];
	fma.rn.f32 	%f55, %f53, %f54, %f86;
	ld.global.f32 	%f56, [%rd69+4];
	ld.global.f32 	%f57, [%rd72+4];
	fma.rn.f32 	%f86, %f56, %f57, %f55;
	add.s64 	%rd89, %rd89, 2;
$L__BB1_23:
	and.b64  	%rd73, %rd15, 1;
	setp.eq.b64 	%p13, %rd73, 1;
	not.pred 	%p14, %p13;
	@%p14 bra 	$L__BB1_25;
	add.s64 	%rd74, %rd89, %rd3;
	shl.b64 	%rd75, %rd74, 2;
	add.s64 	%rd76, %rd1, %rd75;
	ld.global.f32 	%f58, [%rd76];
	add.s64 	%rd77, %rd89, %rd4;
	shl.b64 	%rd78, %rd77, 2;
	add.s64 	%rd79, %rd1, %rd78;
	ld.global.f32 	%f59, [%rd79];
	fma.rn.f32 	%f86, %f58, %f59, %f86;
$L__BB1_25:
	cvt.u32.u64 	%r30, %rd2;
	cvt.u32.u64 	%r31, %rd7;
	shl.b32 	%r32, %r30, 2;
	mov.u32 	%r33, _ZZN6device6scalarILm64EEEvPfiiS1_E3aux;
	add.s32 	%r11, %r33, %r32;
	st.shared.f32 	[%r11], %f86;
	add.s32 	%r34, %r30, %r31;
	setp.gt.u32 	%p15, %r34, 63;
	@%p15 bra 	$L__BB1_27;
	shl.b32 	%r36, %r31, 2;
	add.s32 	%r37, %r11, %r36;
	mov.b32 	%r38, 0;
	st.shared.u32 	[%r37], %r38;
$L__BB1_27:
	bar.sync 	0;
	setp.gt.u32 	%p16, %r30, 31;
	@%p16 bra 	$L__BB1_30;
	ld.volatile.shared.f32 	%f60, [%r11+128];
	ld.volatile.shared.f32 	%f61, [%r11];
	add.f32 	%f62, %f60, %f61;
	st.volatile.shared.f32 	[%r11], %f62;
	ld.volatile.shared.f32 	%f63, [%r11+64];
	ld.volatile.shared.f32 	%f64, [%r11];
	add.f32 	%f65, %f63, %f64;
	st.volatile.shared.f32 	[%r11], %f65;
	ld.volatile.shared.f32 	%f66, [%r11+32];
	ld.volatile.shared.f32 	%f67, [%r11];
	add.f32 	%f68, %f66, %f67;
	st.volatile.shared.f32 	[%r11], %f68;
	ld.volatile.shared.f32 	%f69, [%r11+16];
	ld.volatile.shared.f32 	%f70, [%r11];
	add.f32 	%f71, %f69, %f70;
	st.volatile.shared.f32 	[%r11], %f71;
	ld.volatile.shared.f32 	%f72, [%r11+8];
	ld.volatile.shared.f32 	%f73, [%r11];
	add.f32 	%f74, %f72, %f73;
	st.volatile.shared.f32 	[%r11], %f74;
	ld.volatile.shared.f32 	%f75, [%r11+4];
	ld.volatile.shared.f32 	%f76, [%r11];
	add.f32 	%f77, %f75, %f76;
	st.volatile.shared.f32 	[%r11], %f77;
	setp.ne.s32 	%p17, %r30, 0;
	@%p17 bra 	$L__BB1_30;
	ld.shared.f32 	%f78, [_ZZN6device6scalarILm64EEEvPfiiS1_E3aux];
	mad.lo.s32 	%r41, %r43, %r13, %r42;
	cvta.to.global.u64 	%rd80, %rd34;
	mul.wide.s32 	%rd81, %r41, 4;
	add.s64 	%rd82, %rd80, %rd81;
	st.global.f32 	[%rd82], %f78;
$L__BB1_30:
	ret;

}
	// .globl	_ZN6device6scalarILm128EEEvPfiiS1_
.visible .entry _ZN6device6scalarILm128EEEvPfiiS1_(
	.param .u64 .ptr .align 1 _ZN6device6scalarILm128EEEvPfiiS1__param_0,
	.param .u32 _ZN6device6scalarILm128EEEvPfiiS1__param_1,
	.param .u32 _ZN6device6scalarILm128EEEvPfiiS1__param_2,
	.param .u64 .ptr .align 1 _ZN6device6scalarILm128EEEvPfiiS1__param_3
)
{
	.local .align 4 .b8 	__local_depot2[8];
	.reg .b64 	%SP;
	.reg .b64 	%SPL;
	.reg .pred 	%p<19>;
	.reg .b32 	%r<45>;
	.reg .b32 	%f<90>;
	.reg .b64 	%rd<92>;
	// demoted variable
	.shared .align 4 .b8 _ZZN6device6scalarILm128EEEvPfiiS1_E3aux[512];
	mov.u64 	%SPL, __local_depot2;
	ld.param.u64 	%rd35, [_ZN6device6scalarILm128EEEvPfiiS1__param_0];
	ld.param.u32 	%r12, [_ZN6device6scalarILm128EEEvPfiiS1__param_1];
	ld.param.u32 	%r13, [_ZN6device6scalarILm128EEEvPfiiS1__param_2];
	ld.param.u64 	%rd34, [_ZN6device6scalarILm128EEEvPfiiS1__param_3];
	cvta.to.global.u64 	%rd1, %rd35;
	mov.u32 	%r14, %tid.x;
	cvt.u64.u32 	%rd2, %r14;
	mov.u32 	%r1, %ctaid.x;
	mov.u32 	%r43, %ctaid.y;
	add.s32 	%r15, %r13, -2;
	shr.u32 	%r16, %r15, 31;
	add.s32 	%r17, %r15, %r16;
	shr.s32 	%r18, %r17, 1;
	add.s32 	%r3, %r18, 1;
	and.b32  	%r19, %r13, 1;
	setp.eq.b32 	%p1, %r19, 1;
	@%p1 bra 	$L__BB2_4;
	setp.le.u32 	%p3, %r1, %r43;
	@%p3 bra 	$L__BB2_3;
	add.s32 	%r44, %r3, %r43;
	add.u64 	%rd49, %SPL, 0;
	st.local.u32 	[%rd49], %r44;
	add.s32 	%r43, %r3, %r1;
	add.u64 	%rd51, %SPL, 4;
	st.local.u32 	[%rd51], %r43;
	bra.uni 	$L__BB2_7;
$L__BB2_3:
	add.u64 	%rd45, %SPL, 0;
	st.local.u32 	[%rd45], %r1;
	add.s32 	%r43, %r43, 1;
	add.u64 	%rd47, %SPL, 4;
	st.local.u32 	[%rd47], %r43;
	mov.u32 	%r44, %r1;
	bra.uni 	$L__BB2_7;
$L__BB2_4:
	setp.lt.u32 	%p2, %r1, %r43;
	@%p2 bra 	$L__BB2_6;
	add.s32 	%r44, %r3, %r43;
	add.u64 	%rd37, %SPL, 0;
	st.local.u32 	[%rd37], %r44;
	add.s32 	%r20, %r1, %r3;
	add.s32 	%r43, %r20, 1;
	add.u64 	%rd39, %SPL, 4;
	st.local.u32 	[%rd39], %r43;
	bra.uni 	$L__BB2_7;
$L__BB2_6:
	add.u64 	%rd41, %SPL, 0;
	st.local.u32 	[%rd41], %r1;
	add.u64 	%rd43, %SPL, 4;
	st.local.u32 	[%rd43], %r43;
	mov.u32 	%r44, %r1;
$L__BB2_7:
	mul.lo.s32 	%r21, %r44, %r12;
	cvt.s64.s32 	%rd3, %r21;
	mul.lo.s32 	%r22, %r43, %r12;
	cvt.s64.s32 	%rd4, %r22;
	cvt.s64.s32 	%rd5, %r12;
	mul.lo.s64 	%rd6, %rd5, %rd2;
	mov.u32 	%r23, %ntid.x;
	cvt.u64.u32 	%rd7, %r23;
	and.b64  	%rd52, %rd6, -4294967296;
	setp.ne.s64 	%p4, %rd52, 0;
	@%p4 bra 	$L__BB2_9;
	cvt.u32.u64 	%r24, %rd7;
	cvt.u32.u64 	%r25, %rd6;
	div.u32 	%r26, %r25, %r24;
	cvt.u64.u32 	%rd89, %r26;
	bra.uni 	$L__BB2_10;
$L__BB2_9:
	div.u64 	%rd89, %rd6, %rd7;
$L__BB2_10:
	add.s64 	%rd11, %rd6, %rd5;
	and.b64  	%rd53, %rd11, -4294967296;
	setp.ne.s64 	%p5, %rd53, 0;
	@%p5 bra 	$L__BB2_12;
	cvt.u32.u64 	%r27, %rd7;
	cvt.u32.u64 	%r28, %rd11;
	div.u32 	%r29, %r28, %r27;
	cvt.u64.u32 	%rd84, %r29;
	bra.uni 	$L__BB2_13;
$L__BB2_12:
	div.u64 	%rd84, %rd11, %rd7;
$L__BB2_13:
	setp.ge.u64 	%p6, %rd89, %rd84;
	mov.f32 	%f89, 0f00000000;
	@%p6 bra 	$L__BB2_25;
	sub.s64 	%rd15, %rd84, %rd89;
	and.b64  	%rd16, %rd15, 7;
	sub.s64 	%rd54, %rd89, %rd84;
	setp.gt.u64 	%p7, %rd54, -8;
	mov.f32 	%f89, 0f00000000;
	@%p7 bra 	$L__BB2_17;
	and.b64  	%rd87, %rd15, -8;
	add.s64 	%rd55, %rd89, %rd3;
	shl.b64 	%rd56, %rd55, 2;
	add.s64 	%rd57, %rd56, %rd1;
	add.s64 	%rd86, %rd57, 16;
	add.s64 	%rd58, %rd89, %rd4;
	shl.b64 	%rd59, %rd58, 2;
	add.s64 	%rd60, %rd59, %rd1;
	add.s64 	%rd85, %rd60, 16;
	mov.f32 	%f89, 0f00000000;
$L__BB2_16:
	.pragma "nounroll";
	ld.global.f32 	%f17, [%rd86+-16];
	ld.global.f32 	%f18, [%rd85+-16];
	fma.rn.f32 	%f19, %f17, %f18, %f89;
	ld.global.f32 	%f20, [%rd86+-12];
	ld.global.f32 	%f21, [%rd85+-12];
	fma.rn.f32 	%f22, %f20, %f21, %f19;
	ld.global.f32 	%f23, [%rd86+-8];
	ld.global.f32 	%f24, [%rd85+-8];
	fma.rn.f32 	%f25, %f23, %f24, %f22;
	ld.global.f32 	%f26, [%rd86+-4];
	ld.global.f32 	%f27, [%rd85+-4];
	fma.rn.f32 	%f28, %f26, %f27, %f25;
	ld.global.f32 	%f29, [%rd86];
	ld.global.f32 	%f30, [%rd85];
	fma.rn.f32 	%f31, %f29, %f30, %f28;
	ld.global.f32 	%f32, [%rd86+4];
	ld.global.f32 	%f33, [%rd85+4];
	fma.rn.f32 	%f34, %f32, %f33, %f31;
	ld.global.f32 	%f35, [%rd86+8];
	ld.global.f32 	%f36, [%rd85+8];
	fma.rn.f32 	%f37, %f35, %f36, %f34;
	ld.global.f32 	%f38, [%rd86+12];
	ld.global.f32 	%f39, [%rd85+12];
	fma.rn.f32 	%f89, %f38, %f39, %f37;
	add.s64 	%rd89, %rd89, 8;
	add.s64 	%rd87, %rd87, -8;
	add.s64 	%rd86, %rd86, 32;
	add.s64 	%rd85, %rd85, 32;
	setp.ne.s64 	%p8, %rd87, 0;
	@%p8 bra 	$L__BB2_16;
$L__BB2_17:
	setp.eq.s64 	%p9, %rd16, 0;
	@%p9 bra 	$L__BB2_25;
	and.b64  	%rd29, %rd15, 3;
	setp.lt.u64 	%p10, %rd16, 4;
	@%p10 bra 	$L__BB2_20;
	add.s64 	%rd61, %rd89, %rd3;
	shl.b64 	%rd62, %rd61, 2;
	add.s64 	%rd63, %rd1, %rd62;
	ld.global.f32 	%f41, [%rd63];
	add.s64 	%rd64, %rd89, %rd4;
	shl.b64 	%rd65, %rd64, 2;
	add.s64 	%rd66, %rd1, %rd65;
	ld.global.f32 	%f42, [%rd66];
	fma.rn.f32 	%f43, %f41, %f42, %f89;
	ld.global.f32 	%f44, [%rd63+4];
	ld.global.f32 	%f45, [%rd66+4];
	fma.rn.f32 	%f46, %f44, %f45, %f43;
	ld.global.f32 	%f47, [%rd63+8];
	ld.global.f32 	%f48, [%rd66+8];
	fma.rn.f32 	%f49, %f47, %f48, %f46;
	ld.global.f32 	%f50, [%rd63+12];
	ld.global.f32 	%f51, [%rd66+12];
	fma.rn.f32 	%f89, %f50, %f51, %f49;
	add.s64 	%rd89, %rd89, 4;
$L__BB2_20:
	setp.eq.s64 	%p11, %rd29, 0;
	@%p11 bra 	$L__BB2_25;
	setp.eq.s64 	%p12, %rd29, 1;
	@%p12 bra 	$L__BB2_23;
	add.s64 	%rd67, %rd89, %rd3;
	shl.b64 	%rd68, %rd67, 2;
	add.s64 	%rd69, %rd1, %rd68;
	ld.global.f32 	%f53, [%rd69];
	add.s64 	%rd70, %rd89, %rd4;
	shl.b64 	%rd71, %rd70, 2;
	add.s64 	%rd72, %rd1, %rd71;
	ld.global.f32 	%f54, [%rd72];
	fma.rn.f32 	%f55, %f53, %f54, %f89;
	ld.global.f32 	%f56, [%rd69+4];
	ld.global.f32 	%f57, [%rd72+4];
	fma.rn.f32 	%f89, %f56, %f57, %f55;
	add.s64 	%rd89, %rd89, 2;
$L__BB2_23:
	and.b64  	%rd73, %rd15, 1;
	setp.eq.b64 	%p13, %rd73, 1;
	not.pred 	%p14, %p13;
	@%p14 bra 	$L__BB2_25;
	add.s64 	%rd74, %rd89, %rd3;
	shl.b64 	%rd75, %rd74, 2;
	add.s64 	%rd76, %rd1, %rd75;
	ld.global.f32 	%f58, [%rd76];
	add.s64 	%rd77, %rd89, %rd4;
	shl.b64 	%rd78, %rd77, 2;
	add.s64 	%rd79, %rd1, %rd78;
	ld.global.f32 	%f59, [%rd79];
	fma.rn.f32 	%f89, %f58, %f59, %f89;
$L__BB2_25:
	cvt.u32.u64 	%r30, %rd2;
	cvt.u32.u64 	%r31, %rd7;
	shl.b32 	%r32, %r30, 2;
	mov.u32 	%r33, _ZZN6device6scalarILm128EEEvPfiiS1_E3aux;
	add.s32 	%r11, %r33, %r32;
	st.shared.f32 	[%r11], %f89;
	add.s32 	%r34, %r30, %r31;
	setp.gt.u32 	%p15, %r34, 127;
	@%p15 bra 	$L__BB2_27;
	shl.b32 	%r36, %r31, 2;
	add.s32 	%r37, %r11, %r36;
	mov.b32 	%r38, 0;
	st.shared.u32 	[%r37], %r38;
$L__BB2_27:
	bar.sync 	0;
	setp.gt.u32 	%p16, %r30, 63;
	@%p16 bra 	$L__BB2_29;
	ld.shared.f32 	%f60, [%r11+256];
	ld.shared.f32 	%f61, [%r11];
	add.f32 	%f62, %f60, %f61;
	st.shared.f32 	[%r11], %f62;
$L__BB2_29:
	bar.sync 	0;
	setp.gt.u32 	%p17, %r30, 31;
	@%p17 bra 	$L__BB2_32;
	ld.volatile.shared.f32 	%f63, [%r11+128];
	ld.volatile.shared.f32 	%f64, [%r11];
	add.f32 	%f65, %f63, %f64;
	st.volatile.shared.f32 	[%r11], %f65;
	ld.volatile.shared.f32 	%f66, [%r11+64];
	ld.volatile.shared.f32 	%f67, [%r11];
	add.f32 	%f68, %f66, %f67;
	st.volatile.shared.f32 	[%r11], %f68;
	ld.volatile.shared.f32 	%f69, [%r11+32];
	ld.volatile.shared.f32 	%f70, [%r11];
	add.f32 	%f71, %f69, %f70;
	st.volatile.shared.f32 	[%r11], %f71;
	ld.volatile.shared.f32 	%f72, [%r11+16];
	ld.volatile.shared.f32 	%f73, [%r11];
	add.f32 	%f74, %f72, %f73;
	st.volatile.shared.f32 	[%r11], %f74;
	ld.volatile.shared.f32 	%f75, [%r11+8];
	ld.volatile.shared.f32 	%f76, [%r11];
	add.f32 	%f77, %f75, %f76;
	st.volatile.shared.f32 	[%r11], %f77;
	ld.volatile.shared.f32 	%f78, [%r11+4];
	ld.volatile.shared.f32 	%f79, [%r11];
	add.f32 	%f80, %f78, %f79;
	st.volatile.shared.f32 	[%r11], %f80;
	setp.ne.s32 	%p18, %r30, 0;
	@%p18 bra 	$L__BB2_32;
	ld.shared.f32 	%f81, [_ZZN6device6scalarILm128EEEvPfiiS1_E3aux];
	mad.lo.s32 	%r42, %r44, %r13, %r43;
	cvta.to.global.u64 	%rd80, %rd34;
	mul.wide.s32 	%rd81, %r42, 4;
	add.s64 	%rd82, %rd80, %rd81;
	st.global.f32 	[%rd82], %f81;
$L__BB2_32:
	ret;

}
	// .globl	_ZN6device6scalarILm256EEEvPfiiS1_
.visible .entry _ZN6device6scalarILm256EEEvPfiiS1_(
	.param .u64 .ptr .align 1 _ZN6device6scalarILm256EEEvPfiiS1__param_0,
	.param .u32 _ZN6device6scalarILm256EEEvPfiiS1__param_1,
	.param .u32 _ZN6device6scalarILm256EEEvPfiiS1__param_2,
	.param .u64 .ptr .align 1 _ZN6device6scalarILm256EEEvPfiiS1__param_3
)
{
	.local .align 4 .b8 	__local_depot3[8];
	.reg .b64 	%SP;
	.reg .b64 	%SPL;
	.reg .pred 	%p<20>;
	.reg .b32 	%r<46>;
	.reg .b32 	%f<93>;
	.reg .b64 	%rd<92>;
	// demoted variable
	.shared .align 4 .b8 _ZZN6device6scalarILm256EEEvPfiiS1_E3aux[1024];
	mov.u64 	%SPL, __local_depot3;
	ld.param.u64 	%rd35, [_ZN6device6scalarILm256EEEvPfiiS1__param_0];
	ld.param.u32 	%r12, [_ZN6device6scalarILm256EEEvPfiiS1__param_1];
	ld.param.u32 	%r13, [_ZN6device6scalarILm256EEEvPfiiS1__param_2];
	ld.param.u64 	%rd34, [_ZN6device6scalarILm256EEEvPfiiS1__param_3];
	cvta.to.global.u64 	%rd1, %rd35;
	mov.u32 	%r14, %tid.x;
	cvt.u64.u32 	%rd2, %r14;
	mov.u32 	%r1, %ctaid.x;
	mov.u32 	%r44, %ctaid.y;
	add.s32 	%r15, %r13, -2;
	shr.u32 	%r16, %r15, 31;
	add.s32 	%r17, %r15, %r16;
	shr.s32 	%r18, %r17, 1;
	add.s32 	%r3, %r18, 1;
	and.b32  	%r19, %r13, 1;
	setp.eq.b32 	%p1, %r19, 1;
	@%p1 bra 	$L__BB3_4;
	setp.le.u32 	%p3, %r1, %r44;
	@%p3 bra 	$L__BB3_3;
	add.s32 	%r45, %r3, %r44;
	add.u64 	%rd49, %SPL, 0;
	st.local.u32 	[%rd49], %r45;
	add.s32 	%r44, %r3, %r1;
	add.u64 	%rd51, %SPL, 4;
	st.local.u32 	[%rd51], %r44;
	bra.uni 	$L__BB3_7;
$L__BB3_3:
	add.u64 	%rd45, %SPL, 0;
	st.local.u32 	[%rd45], %r1;
	add.s32 	%r44, %r44, 1;
	add.u64 	%rd47, %SPL, 4;
	st.local.u32 	[%rd47], %r44;
	mov.u32 	%r45, %r1;
	bra.uni 	$L__BB3_7;
$L__BB3_4:
	setp.lt.u32 	%p2, %r1, %r44;
	@%p2 bra 	$L__BB3_6;
	add.s32 	%r45, %r3, %r44;
	add.u64 	%rd37, %SPL, 0;
	st.local.u32 	[%rd37], %r45;
	add.s32 	%r20, %r1, %r3;
	add.s32 	%r44, %r20, 1;
	add.u64 	%rd39, %SPL, 4;
	st.local.u32 	[%rd39], %r44;
	bra.uni 	$L__BB3_7;
$L__BB3_6:
	add.u64 	%rd41, %SPL, 0;
	st.local.u32 	[%rd41], %r1;
	add.u64 	%rd43, %SPL, 4;
	st.local.u32 	[%rd43], %r44;
	mov.u32 	%r45, %r1;
$L__BB3_7:
	mul.lo.s32 	%r21, %r45, %r12;
	cvt.s64.s32 	%rd3, %r21;
	mul.lo.s32 	%r22, %r44, %r12;
	cvt.s64.s32 	%rd4, %r22;
	cvt.s64.s32 	%rd5, %r12;
	mul.lo.s64 	%rd6, %rd5, %rd2;
	mov.u32 	%r23, %ntid.x;
	cvt.u64.u32 	%rd7, %r23;
	and.b64  	%rd52, %rd6, -4294967296;
	setp.ne.s64 	%p4, %rd52, 0;
	@%p4 bra 	$L__BB3_9;
	cvt.u32.u64 	%r24, %rd7;
	cvt.u32.u64 	%r25, %rd6;
	div.u32 	%r26, %r25, %r24;
	cvt.u64.u32 	%rd89, %r26;
	bra.uni 	$L__BB3_10;
$L__BB3_9:
	div.u64 	%rd89, %rd6, %rd7;
$L__BB3_10:
	add.s64 	%rd11, %rd6, %rd5;
	and.b64  	%rd53, %rd11, -4294967296;
	setp.ne.s64 	%p5, %rd53, 0;
	@%p5 bra 	$L__BB3_12;
	cvt.u32.u64 	%r27, %rd7;
	cvt.u32.u64 	%r28, %rd11;
	div.u32 	%r29, %r28, %r27;
	cvt.u64.u32 	%rd84, %r29;
	bra.uni 	$L__BB3_13;
$L__BB3_12:
	div.u64 	%rd84, %rd11, %rd7;
$L__BB3_13:
	setp.ge.u64 	%p6, %rd89, %rd84;
	mov.f32 	%f92, 0f00000000;
	@%p6 bra 	$L__BB3_25;
	sub.s64 	%rd15, %rd84, %rd89;
	and.b64  	%rd16, %rd15, 7;
	sub.s64 	%rd54, %rd89, %rd84;
	setp.gt.u64 	%p7, %rd54, -8;
	mov.f32 	%f92, 0f00000000;
	@%p7 bra 	$L__BB3_17;
	and.b64  	%rd87, %rd15, -8;
	add.s64 	%rd55, %rd89, %rd3;
	shl.b64 	%rd56, %rd55, 2;
	add.s64 	%rd57, %rd56, %rd1;
	add.s64 	%rd86, %rd57, 16;
	add.s64 	%rd58, %rd89, %rd4;
	shl.b64 	%rd59, %rd58, 2;
	add.s64 	%rd60, %rd59, %rd1;
	add.s64 	%rd85, %rd60, 16;
	mov.f32 	%f92, 0f00000000;
$L__BB3_16:
	.pragma "nounroll";
	ld.global.f32 	%f17, [%rd86+-16];
	ld.global.f32 	%f18, [%rd85+-16];
	fma.rn.f32 	%f19, %f17, %f18, %f92;
	ld.global.f32 	%f20, [%rd86+-12];
	ld.global.f32 	%f21, [%rd85+-12];
	fma.rn.f32 	%f22, %f20, %f21, %f19;
	ld.global.f32 	%f23, [%rd86+-8];
	ld.global.f32 	%f24, [%rd85+-8];
	fma.rn.f32 	%f25, %f23, %f24, %f22;
	ld.global.f32 	%f26, [%rd86+-4];
	ld.global.f32 	%f27, [%rd85+-4];
	fma.rn.f32 	%f28, %f26, %f27, %f25;
	ld.global.f32 	%f29, [%rd86];
	ld.global.f32 	%f30, [%rd85];
	fma.rn.f32 	%f31, %f29, %f30, %f28;
	ld.global.f32 	%f32, [%rd86+4];
	ld.global.f32 	%f33, [%rd85+4];
	fma.rn.f32 	%f34, %f32, %f33, %f31;
	ld.global.f32 	%f35, [%rd86+8];
	ld.global.f32 	%f36, [%rd85+8];
	fma.rn.f32 	%f37, %f35, %f36, %f34;
	ld.global.f32 	%f38, [%rd86+12];
	ld.global.f32 	%f39, [%rd85+12];
	fma.rn.f32 	%f92, %f38, %f39, %f37;
	add.s64 	%rd89, %rd89, 8;
	add.s64 	%rd87, %rd87, -8;
	add.s64 	%rd86, %rd86, 32;
	add.s64 	%rd85, %rd85, 32;
	setp.ne.s64 	%p8, %rd87, 0;
	@%p8 bra 	$L__BB3_16;
$L__BB3_17:
	setp.eq.s64 	%p9, %rd16, 0;
	@%p9 bra 	$L__BB3_25;
	and.b64  	%rd29, %rd15, 3;
	setp.lt.u64 	%p10, %rd16, 4;
	@%p10 bra 	$L__BB3_20;
	add.s64 	%rd61, %rd89, %rd3;
	shl.b64 	%rd62, %rd61, 2;
	add.s64 	%rd63, %rd1, %rd62;
	ld.global.f32 	%f41, [%rd63];
	add.s64 	%rd64, %rd89, %rd4;
	shl.b64 	%rd65, %rd64, 2;
	add.s64 	%rd66, %rd1, %rd65;
	ld.global.f32 	%f42, [%rd66];
	fma.rn.f32 	%f43, %f41, %f42, %f92;
	ld.global.f32 	%f44, [%rd63+4];
	ld.global.f32 	%f45, [%rd66+4];
	fma.rn.f32 	%f46, %f44, %f45, %f43;
	ld.global.f32 	%f47, [%rd63+8];
	ld.global.f32 	%f48, [%rd66+8];
	fma.rn.f32 	%f49, %f47, %f48, %f46;
	ld.global.f32 	%f50, [%rd63+12];
	ld.global.f32 	%f51, [%rd66+12];
	fma.rn.f32 	%f92, %f50, %f51, %f49;
	add.s64 	%rd89, %rd89, 4;
$L__BB3_20:
	setp.eq.s64 	%p11, %rd29, 0;
	@%p11 bra 	$L__BB3_25;
	setp.eq.s64 	%p12, %rd29, 1;
	@%p12 bra 	$L__BB3_23;
	add.s64 	%rd67, %rd89, %rd3;
	shl.b64 	%rd68, %rd67, 2;
	add.s64 	%rd69, %rd1, %rd68;
	ld.global.f32 	%f53, [%rd69];
	add.s64 	%rd70, %rd89, %rd4;
	shl.b64 	%rd71, %rd70, 2;
	add.s64 	%rd72, %rd1, %rd71;
	ld.global.f32 	%f54, [%rd72];
	fma.rn.f32 	%f55, %f53, %f54, %f92;
	ld.global.f32 	%f56, [%rd69+4];
	ld.global.f32 	%f57, [%rd72+4];
	fma.rn.f32 	%f92, %f56, %f57, %f55;
	add.s64 	%rd89, %rd89, 2;
$L__BB3_23:
	and.b64  	%rd73, %rd15, 1;
	setp.eq.b64 	%p13, %rd73, 1;
	not.pred 	%p14, %p13;
	@%p14 bra 	$L__BB3_25;
	add.s64 	%rd74, %rd89, %rd3;
	shl.b64 	%rd75, %rd74, 2;
	add.s64 	%rd76, %rd1, %rd75;
	ld.global.f32 	%f58, [%rd76];
	add.s64 	%rd77, %rd89, %rd4;
	shl.b64 	%rd78, %rd77, 2;
	add.s64 	%rd79, %rd1, %rd78;
	ld.global.f32 	%f59, [%rd79];
	fma.rn.f32 	%f92, %f58, %f59, %f92;
$L__BB3_25:
	cvt.u32.u64 	%r30, %rd2;
	cvt.u32.u64 	%r31, %rd7;
	shl.b32 	%r32, %r30, 2;
	mov.u32 	%r33, _ZZN6device6scalarILm256EEEvPfiiS1_E3aux;
	add.s32 	%r11, %r33, %r32;
	st.shared.f32 	[%r11], %f92;
	add.s32 	%r34, %r30, %r31;
	setp.gt.u32 	%p15, %r34, 255;
	@%p15 bra 	$L__BB3_27;
	shl.b32 	%r36, %r31, 2;
	add.s32 	%r37, %r11, %r36;
	mov.b32 	%r38, 0;
	st.shared.u32 	[%r37], %r38;
$L__BB3_27:
	bar.sync 	0;
	setp.gt.u32 	%p16, %r30, 127;
	@%p16 bra 	$L__BB3_29;
	ld.shared.f32 	%f60, [%r11+512];
	ld.shared.f32 	%f61, [%r11];
	add.f32 	%f62, %f60, %f61;
	st.shared.f32 	[%r11], %f62;
$L__BB3_29:
	bar.sync 	0;
	setp.gt.u32 	%p17, %r30, 63;
	@%p17 bra 	$L__BB3_31;
	ld.shared.f32 	%f63, [%r11+256];
	ld.shared.f32 	%f64, [%r11];
	add.f32 	%f65, %f63, %f64;
	st.shared.f32 	[%r11], %f65;
$L__BB3_31:
	bar.sync 	0;
	setp.gt.u32 	%p18, %r30, 31;
	@%p18 bra 	$L__BB3_34;
	ld.volatile.shared.f32 	%f66, [%r11+128];
	ld.volatile.shared.f32 	%f67, [%r11];
	add.f32 	%f68, %f66, %f67;
	st.volatile.shared.f32 	[%r11], %f68;
	ld.volatile.shared.f32 	%f69, [%r11+64];
	ld.volatile.shared.f32 	%f70, [%r11];
	add.f32 	%f71, %f69, %f70;
	st.volatile.shared.f32 	[%r11], %f71;
	ld.volatile.shared.f32 	%f72, [%r11+32];
	ld.volatile.shared.f32 	%f73, [%r11];
	add.f32 	%f74, %f72, %f73;
	st.volatile.shared.f32 	[%r11], %f74;
	ld.volatile.shared.f32 	%f75, [%r11+16];
	ld.volatile.shared.f32 	%f76, [%r11];
	add.f32 	%f77, %f75, %f76;
	st.volatile.shared.f32 	[%r11], %f77;
	ld.volatile.shared.f32 	%f78, [%r11+8];
	ld.volatile.shared.f32 	%f79, [%r11];
	add.f32 	%f80, %f78, %f79;
	st.volatile.shared.f32 	[%r11], %f80;
	ld.volatile.shared.f32 	%f81, [%r11+4];
	ld.volatile.shared.f32 	%f82, [%r11];
	add.f32 	%f83, %f81, %f82;
	st.volatile.shared.f32 	[%r11], %f83;
	setp.ne.s32 	%p19, %r30, 0;
	@%p19 bra 	$L__BB3_34;
	ld.shared.f32 	%f84, [_ZZN6device6scalarILm256EEEvPfiiS1_E3aux];
	mad.lo.s32 	%r43, %r45, %r13, %r44;
	cvta.to.global.u64 	%rd80, %rd34;
	mul.wide.s32 	%rd81, %r43, 4;
	add.s64 	%rd82, %rd80, %rd81;
	st.global.f32 	[%rd82], %f84;
$L__BB3_34:
	ret;

}
	// .globl	_ZN6device6scalarILm512EEEvPfiiS1_
.visible .entry _ZN6device6scalarILm512EEEvPfiiS1_(
	.param .u64 .ptr .align 1 _ZN6device6scalarILm512EEEvPfiiS1__param_0,
	.param .u32 _ZN6device6scalarILm512EEEvPfiiS1__param_1,
	.param .u32 _ZN6device6scalarILm512EEEvPfiiS1__param_2,
	.param .u64 .ptr .align 1 _ZN6device6scalarILm512EEEvPfiiS1__param_3
)
{
	.local .align 4 .b8 	__local_depot4[8];
	.reg .b64 	%SP;
	.reg .b64 	%SPL;
	.reg .pred 	%p<21>;
	.reg .b32 	%r<47>;
	.reg .b32 	%f<96>;
	.reg .b64 	%rd<92>;
	// demoted variable
	.shared .align 4 .b8 _ZZN6device6scalarILm512EEEvPfiiS1_E3aux[2048];
	mov.u64 	%SPL, __local_depot4;
	ld.param.u64 	%rd35, [_ZN6device6scalarILm512EEEvPfiiS1__param_0];
	ld.param.u32 	%r12, [_ZN6device6scalarILm512EEEvPfiiS1__param_1];
	ld.param.u32 	%r13, [_ZN6device6scalarILm512EEEvPfiiS1__param_2];
	ld.param.u64 	%rd34, [_ZN6device6scalarILm512EEEvPfiiS1__param_3];
	cvta.to.global.u64 	%rd1, %rd35;
	mov.u32 	%r14, %tid.x;
	cvt.u64.u32 	%rd2, %r14;
	mov.u32 	%r1, %ctaid.x;
	mov.u32 	%r45, %ctaid.y;
	add.s32 	%r15, %r13, -2;
	shr.u32 	%r16, %r15, 31;
	add.s32 	%r17, %r15, %r16;
	shr.s32 	%r18, %r17, 1;
	add.s32 	%r3, %r18, 1;
	and.b32  	%r19, %r13, 1;
	setp.eq.b32 	%p1, %r19, 1;
	@%p1 bra 	$L__BB4_4;
	setp.le.u32 	%p3, %r1, %r45;
	@%p3 bra 	$L__BB4_3;
	add.s32 	%r46, %r3, %r45;
	add.u64 	%rd49, %SPL, 0;
	st.local.u32 	[%rd49], %r46;
	add.s32 	%r45, %r3, %r1;
	add.u64 	%rd51, %SPL, 4;
	st.local.u32 	[%rd51], %r45;
	bra.uni 	$L__BB4_7;
$L__BB4_3:
	add.u64 	%rd45, %SPL, 0;
	st.local.u32 	[%rd45], %r1;
	add.s32 	%r45, %r45, 1;
	add.u64 	%rd47, %SPL, 4;
	st.local.u32 	[%rd47], %r45;
	mov.u32 	%r46, %r1;
	bra.uni 	$L__BB4_7;
$L__BB4_4:
	setp.lt.u32 	%p2, %r1, %r45;
	@%p2 bra 	$L__BB4_6;
	add.s32 	%r46, %r3, %r45;
	add.u64 	%rd37, %SPL, 0;
	st.local.u32 	[%rd37], %r46;
	add.s32 	%r20, %r1, %r3;
	add.s32 	%r45, %r20, 1;
	add.u64 	%rd39, %SPL, 4;
	st.local.u32 	[%rd39], %r45;
	bra.uni 	$L__BB4_7;
$L__BB4_6:
	add.u64 	%rd41, %SPL, 0;
	st.local.u32 	[%rd41], %r1;
	add.u64 	%rd43, %SPL, 4;
	st.local.u32 	[%rd43], %r45;
	mov.u32 	%r46, %r1;
$L__BB4_7:
	mul.lo.s32 	%r21, %r46, %r12;
	cvt.s64.s32 	%rd3, %r21;
	mul.lo.s32 	%r22, %r45, %r12;
	cvt.s64.s32 	%rd4, %r22;
	cvt.s64.s32 	%rd5, %r12;
	mul.lo.s64 	%rd6, %rd5, %rd2;
	mov.u32 	%r23, %ntid.x;
	cvt.u64.u32 	%rd7, %r23;
	and.b64  	%rd52, %rd6, -4294967296;
	setp.ne.s64 	%p4, %rd52, 0;
	@%p4 bra 	$L__BB4_9;
	cvt.u32.u64 	%r24, %rd7;
	cvt.u32.u64 	%r25, %rd6;
	div.u32 	%r26, %r25, %r24;
	cvt.u64.u32 	%rd89, %r26;
	bra.uni 	$L__BB4_10;
$L__BB4_9:
	div.u64 	%rd89, %rd6, %rd7;
$L__BB4_10:
	add.s64 	%rd11, %rd6, %rd5;
	and.b64  	%rd53, %rd11, -4294967296;
	setp.ne.s64 	%p5, %rd53, 0;
	@%p5 bra 	$L__BB4_12;
	cvt.u32.u64 	%r27, %rd7;
	cvt.u32.u64 	%r28, %rd11;
	div.u32 	%r29, %r28, %r27;
	cvt.u64.u32 	%rd84, %r29;
	bra.uni 	$L__BB4_13;
$L__BB4_12:
	div.u64 	%rd84, %rd11, %rd7;
$L__BB4_13:
	setp.ge.u64 	%p6, %rd89, %rd84;
	mov.f32 	%f95, 0f00000000;
	@%p6 bra 	$L__BB4_25;
	sub.s64 	%rd15, %rd84, %rd89;
	and.b64  	%rd16, %rd15, 7;
	sub.s64 	%rd54, %rd89, %rd84;
	setp.gt.u64 	%p7, %rd54, -8;
	mov.f32 	%f95, 0f00000000;
	@%p7 bra 	$L__BB4_17;
	and.b64  	%rd87, %rd15, -8;
	add.s64 	%rd55, %rd89, %rd3;
	shl.b64 	%rd56, %rd55, 2;
	add.s64 	%rd57, %rd56, %rd1;
	add.s64 	%rd86, %rd57, 16;
	add.s64 	%rd58, %rd89, %rd4;
	shl.b64 	%rd59, %rd58, 2;
	add.s64 	%rd60, %rd59, %rd1;
	add.s64 	%rd85, %rd60, 16;
	mov.f32 	%f95, 0f00000000;
$L__BB4_16:
	.pragma "nounroll";
	ld.global.f32 	%f17, [%rd86+-16];
	ld.global.f32 	%f18, [%rd85+-16];
	fma.rn.f32 	%f19, %f17, %f18, %f95;
	ld.global.f32 	%f20, [%rd86+-12];
	ld.global.f32 	%f21, [%rd85+-12];
	fma.rn.f32 	%f22, %f20, %f21, %f19;
	ld.global.f32 	%f23, [%rd86+-8];
	ld.global.f32 	%f24, [%rd85+-8];
	fma.rn.f32 	%f25, %f23, %f24, %f22;
	ld.global.f32 	%f26, [%rd86+-4];
	ld.global.f32 	%f27, [%rd85+-4];
	fma.rn.f32 	%f28, %f26, %f27, %f25;
	ld.global.f32 	%f29, [%rd86];
	ld.global.f32 	%f30, [%rd85];
	fma.rn.f32 	%f31, %f29, %f30, %f28;
	ld.global.f32 	%f32, [%rd86+4];
	ld.global.f32 	%f33, [%rd85+4];
	fma.rn.f32 	%f34, %f32, %f33, %f31;
	ld.global.f32 	%f35, [%rd86+8];
	ld.global.f32 	%f36, [%rd85+8];
	fma.rn.f32 	%f37, %f35, %f36, %f34;
	ld.global.f32 	%f38, [%rd86+12];
	ld.global.f32 	%f39, [%rd85+12];
	fma.rn.f32 	%f95, %f38, %f39, %f37;
	add.s64 	%rd89, %rd89, 8;
	add.s64 	%rd87, %rd87, -8;
	add.s64 	%rd86, %rd86, 32;
	add.s64 	%rd85, %rd85, 32;
	setp.ne.s64 	%p8, %rd87, 0;
	@%p8 bra 	$L__BB4_16;
$L__BB4_17:
	setp.eq.s64 	%p9, %rd16, 0;
	@%p9 bra 	$L__BB4_25;
	and.b64  	%rd29, %rd15, 3;
	setp.lt.u64 	%p10, %rd16, 4;
	@%p10 bra 	$L__BB4_20;
	add.s64 	%rd61, %rd89, %rd3;
	shl.b64 	%rd62, %rd61, 2;
	add.s64 	%rd63, %rd1, %rd62;
	ld.global.f32 	%f41, [%rd63];
	add.s64 	%rd64, %rd89, %rd4;
	shl.b64 	%rd65, %rd64, 2;
	add.s64 	%rd66, %rd1, %rd65;
	ld.global.f32 	%f42, [%rd66];
	fma.rn.f32 	%f43, %f41, %f42, %f95;
	ld.global.f32 	%f44, [%rd63+4];
	ld.global.f32 	%f45, [%rd66+4];
	fma.rn.f32 	%f46, %f44, %f45, %f43;
	ld.global.f32 	%f47, [%rd63+8];
	ld.global.f32 	%f48, [%rd66+8];
	fma.rn.f32 	%f49, %f47, %f48, %f46;
	ld.global.f32 	%f50, [%rd63+12];
	ld.global.f32 	%f51, [%rd66+12];
	fma.rn.f32 	%f95, %f50, %f51, %f49;
	add.s64 	%rd89, %rd89, 4;
$L__BB4_20:
	setp.eq.s64 	%p11, %rd29, 0;
	@%p11 bra 	$L__BB4_25;
	setp.eq.s64 	%p12, %rd29, 1;
	@%p12 bra 	$L__BB4_23;
	add.s64 	%rd67, %rd89, %rd3;
	shl.b64 	%rd68, %rd67, 2;
	add.s64 	%rd69, %rd1, %rd68;
	ld.global.f32 	%f53, [%rd69];
	add.s64 	%rd70, %rd89, %rd4;
	shl.b64 	%rd71, %rd70, 2;
	add.s64 	%rd72, %rd1, %rd71;
	ld.global.f32 	%f54, [%rd72];
	fma.rn.f32 	%f55, %f53, %f54, %f95;
	ld.global.f32 	%f56, [%rd69+4];
	ld.global.f32 	%f57, [%rd72+4];
	fma.rn.f32 	%f95, %f56, %f57, %f55;
	add.s64 	%rd89, %rd89, 2;
$L__BB4_23:
	and.b64  	%rd73, %rd15, 1;
	setp.eq.b64 	%p13, %rd73, 1;
	not.pred 	%p14, %p13;
	@%p14 bra 	$L__BB4_25;
	add.s64 	%rd74, %rd89, %rd3;
	shl.b64 	%rd75, %rd74, 2;
	add.s64 	%rd76, %rd1, %rd75;
	ld.global.f32 	%f58, [%rd76];
	add.s64 	%rd77, %rd89, %rd4;
	shl.b64 	%rd78, %rd77, 2;
	add.s64 	%rd79, %rd1, %rd78;
	ld.global.f32 	%f59, [%rd79];
	fma.rn.f32 	%f95, %f58, %f59, %f95;
$L__BB4_25:
	cvt.u32.u64 	%r30, %rd2;
	cvt.u32.u64 	%r31, %rd7;
	shl.b32 	%r32, %r30, 2;
	mov.u32 	%r33, _ZZN6device6scalarILm512EEEvPfiiS1_E3aux;
	add.s32 	%r11, %r33, %r32;
	st.shared.f32 	[%r11], %f95;
	add.s32 	%r34, %r30, %r31;
	setp.gt.u32 	%p15, %r34, 511;
	@%p15 bra 	$L__BB4_27;
	shl.b32 	%r36, %r31, 2;
	add.s32 	%r37, %r11, %r36;
	mov.b32 	%r38, 0;
	st.shared.u32 	[%r37], %r38;
$L__BB4_27:
	bar.sync 	0;
	setp.gt.u32 	%p16, %r30, 255;
	@%p16 bra 	$L__BB4_29;
	ld.shared.f32 	%f60, [%r11+1024];
	ld.shared.f32 	%f61, [%r11];
	add.f32 	%f62, %f60, %f61;
	st.shared.f32 	[%r11], %f62;
$L__BB4_29:
	bar.sync 	0;
	setp.gt.u32 	%p17, %r30, 127;
	@%p17 bra 	$L__BB4_31;
	ld.shared.f32 	%f63, [%r11+512];
	ld.shared.f32 	%f64, [%r11];
	add.f32 	%f65, %f63, %f64;
	st.shared.f32 	[%r11], %f65;
$L__BB4_31:
	bar.sync 	0;
	setp.gt.u32 	%p18, %r30, 63;
	@%p18 bra 	$L__BB4_33;
	ld.shared.f32 	%f66, [%r11+256];
	ld.shared.f32 	%f67, [%r11];
	add.f32 	%f68, %f66, %f67;
	st.shared.f32 	[%r11], %f68;
$L__BB4_33:
	bar.sync 	0;
	setp.gt.u32 	%p19, %r30, 31;
	@%p19 bra 	$L__BB4_36;
	ld.volatile.shared.f32 	%f69, [%r11+128];
	ld.volatile.shared.f32 	%f70, [%r11];
	add.f32 	%f71, %f69, %f70;
	st.volatile.shared.f32 	[%r11], %f71;
	ld.volatile.shared.f32 	%f72, [%r11+64];
	ld.volatile.shared.f32 	%f73, [%r11];
	add.f32 	%f74, %f72, %f73;
	st.volatile.shared.f32 	[%r11], %f74;
	ld.volatile.shared.f32 	%f75, [%r11+32];
	ld.volatile.shared.f32 	%f76, [%r11];
	add.f32 	%f77, %f75, %f76;
	st.volatile.shared.f32 	[%r11], %f77;
	ld.volatile.shared.f32 	%f78, [%r11+16];
	ld.volatile.shared.f32 	%f79, [%r11];
	add.f32 	%f80, %f78, %f79;
	st.volatile.shared.f32 	[%r11], %f80;
	ld.volatile.shared.f32 	%f81, [%r11+8];
	ld.volatile.shared.f32 	%f82, [%r11];
	add.f32 	%f83, %f81, %f82;
	st.volatile.shared.f32 	[%r11], %f83;
	ld.volatile.shared.f32 	%f84, [%r11+4];
	ld.volatile.shared.f32 	%f85, [%r11];
	add.f32 	%f86, %f84, %f85;
	st.volatile.shared.f32 	[%r11], %f86;
	setp.ne.s32 	%p20, %r30, 0;
	@%p20 bra 	$L__BB4_36;
	ld.shared.f32 	%f87, [_ZZN6device6scalarILm512EEEvPfiiS1_E3aux];
	mad.lo.s32 	%r44, %r46, %r13, %r45;
	cvta.to.global.u64 	%rd80, %rd34;
	mul.wide.s32 	%rd81, %r44, 4;
	add.s64 	%rd82, %rd80, %rd81;
	st.global.f32 	[%rd82], %f87;
$L__BB4_36:
	ret;

}
	// .globl	_ZN6device6scalarILm1024EEEvPfiiS1_
.visible .entry _ZN6device6scalarILm1024EEEvPfiiS1_(
	.param .u64 .ptr .align 1 _ZN6device6scalarILm1024EEEvPfiiS1__param_0,
	.param .u32 _ZN6device6scalarILm1024EEEvPfiiS1__param_1,
	.param .u32 _ZN6device6scalarILm1024EEEvPfiiS1__param_2,
	.param .u64 .ptr .align 1 _ZN6device6scalarILm1024EEEvPfiiS1__param_3
)
{
	.local .align 4 .b8 	__local_depot5[8];
	.reg .b64 	%SP;
	.reg .b64 	%SPL;
	.reg .pred 	%p<22>;
	.reg .b32 	%r<48>;
	.reg .b32 	%f<99>;
	.reg .b64 	%rd<92>;
	// demoted variable
	.shared .align 4 .b8 _ZZN6device6scalarILm1024EEEvPfiiS1_E3aux[4096];
	mov.u64 	%SPL, __local_depot5;
	ld.param.u64 	%rd35, [_ZN6device6scalarILm1024EEEvPfiiS1__param_0];
	ld.param.u32 	%r12, [_ZN6device6scalarILm1024EEEvPfiiS1__param_1];
	ld.param.u32 	%r13, [_ZN6device6scalarILm1024EEEvPfiiS1__param_2];
	ld.param.u64 	%rd34, [_ZN6device6scalarILm1024EEEvPfiiS1__param_3];
	cvta.to.global.u64 	%rd1, %rd35;
	mov.u32 	%r14, %tid.x;
	cvt.u64.u32 	%rd2, %r14;
	mov.u32 	%r1, %ctaid.x;
	mov.u32 	%r46, %ctaid.y;
	add.s32 	%r15, %r13, -2;
	shr.u32 	%r16, %r15, 31;
	add.s32 	%r17, %r15, %r16;
	shr.s32 	%r18, %r17, 1;
	add.s32 	%r3, %r18, 1;
	and.b32  	%r19, %r13, 1;
	setp.eq.b32 	%p1, %r19, 1;
	@%p1 bra 	$L__BB5_4;
	setp.le.u32 	%p3, %r1, %r46;
	@%p3 bra 	$L__BB5_3;
	add.s32 	%r47, %r3, %r46;
	add.u64 	%rd49, %SPL, 0;
	st.local.u32 	[%rd49], %r47;
	add.s32 	%r46, %r3, %r1;
	add.u64 	%rd51, %SPL, 4;
	st.local.u32 	[%rd51], %r46;
	bra.uni 	$L__BB5_7;
$L__BB5_3:
	add.u64 	%rd45, %SPL, 0;
	st.local.u32 	[%rd45], %r1;
	add.s32 	%r46, %r46, 1;
	add.u64 	%rd47, %SPL, 4;
	st.local.u32 	[%rd47], %r46;
	mov.u32 	%r47, %r1;
	bra.uni 	$L__BB5_7;
$L__BB5_4:
	setp.lt.u32 	%p2, %r1, %r46;
	@%p2 bra 	$L__BB5_6;
	add.s32 	%r47, %r3, %r46;
	add.u64 	%rd37, %SPL, 0;
	st.local.u32 	[%rd37], %r47;
	add.s32 	%r20, %r1, %r3;
	add.s32 	%r46, %r20, 1;
	add.u64 	%rd39, %SPL, 4;
	st.local.u32 	[%rd39], %r46;
	bra.uni 	$L__BB5_7;
$L__BB5_6:
	add.u64 	%rd41, %SPL, 0;
	st.local.u32 	[%rd41], %r1;
	add.u64 	%rd43, %SPL, 4;
	st.local.u32 	[%rd43], %r46;
	mov.u32 	%r47, %r1;
$L__BB5_7:
	mul.lo.s32 	%r21, %r47, %r12;
	cvt.s64.s32 	%rd3, %r21;
	mul.lo.s32 	%r22, %r46, %r12;
	cvt.s64.s32 	%rd4, %r22;
	cvt.s64.s32 	%rd5, %r12;
	mul.lo.s64 	%rd6, %rd5, %rd2;
	mov.u32 	%r23, %ntid.x;
	cvt.u64.u32 	%rd7, %r23;
	and.b64  	%rd52, %rd6, -4294967296;
	setp.ne.s64 	%p4, %rd52, 0;
	@%p4 bra 	$L__BB5_9;
	cvt.u32.u64 	%r24, %rd7;
	cvt.u32.u64 	%r25, %rd6;
	div.u32 	%r26, %r25, %r24;
	cvt.u64.u32 	%rd89, %r26;
	bra.uni 	$L__BB5_10;
$L__BB5_9:
	div.u64 	%rd89, %rd6, %rd7;
$L__BB5_10:
	add.s64 	%rd11, %rd6, %rd5;
	and.b64  	%rd53, %rd11, -4294967296;
	setp.ne.s64 	%p5, %rd53, 0;
	@%p5 bra 	$L__BB5_12;
	cvt.u32.u64 	%r27, %rd7;
	cvt.u32.u64 	%r28, %rd11;
	div.u32 	%r29, %r28, %r27;
	cvt.u64.u32 	%rd84, %r29;
	bra.uni 	$L__BB5_13;
$L__BB5_12:
	div.u64 	%rd84, %rd11, %rd7;
$L__BB5_13:
	setp.ge.u64 	%p6, %rd89, %rd84;
	mov.f32 	%f98, 0f00000000;
	@%p6 bra 	$L__BB5_25;
	sub.s64 	%rd15, %rd84, %rd89;
	and.b64  	%rd16, %rd15, 7;
	sub.s64 	%rd54, %rd89, %rd84;
	setp.gt.u64 	%p7, %rd54, -8;
	mov.f32 	%f98, 0f00000000;
	@%p7 bra 	$L__BB5_17;
	and.b64  	%rd87, %rd15, -8;
	add.s64 	%rd55, %rd89, %rd3;
	shl.b64 	%rd56, %rd55, 2;
	add.s64 	%rd57, %rd56, %rd1;
	add.s64 	%rd86, %rd57, 16;
	add.s64 	%rd58, %rd89, %rd4;
	shl.b64 	%rd59, %rd58, 2;
	add.s64 	%rd60, %rd59, %rd1;
	add.s64 	%rd85, %rd60, 16;
	mov.f32 	%f98, 0f00000000;
$L__BB5_16:
	.pragma "nounroll";
	ld.global.f32 	%f17, [%rd86+-16];
	ld.global.f32 	%f18, [%rd85+-16];
	fma.rn.f32 	%f19, %f17, %f18, %f98;
	ld.global.f32 	%f20, [%rd86+-12];
	ld.global.f32 	%f21, [%rd85+-12];
	fma.rn.f32 	%f22, %f20, %f21, %f19;
	ld.global.f32 	%f23, [%rd86+-8];
	ld.global.f32 	%f24, [%rd85+-8];
	fma.rn.f32 	%f25, %f23, %f24, %f22;
	ld.global.f32 	%f26, [%rd86+-4];
	ld.global.f32 	%f27, [%rd85+-4];
	fma.rn.f32 	%f28, %f26, %f27, %f25;
	ld.global.f32 	%f29, [%rd86];
	ld.global.f32 	%f30, [%rd85];
	fma.rn.f32 	%f31, %f29, %f30, %f28;
	ld.global.f32 	%f32, [%rd86+4];
	ld.global.f32 	%f33, [%rd85+4];
	fma.rn.f32 	%f34, %f32, %f33, %f31;
	ld.global.f32 	%f35, [%rd86+8];
	ld.global.f32 	%f36, [%rd85+8];
	fma.rn.f32 	%f37, %f35, %f36, %f34;
	ld.global.f32 	%f38, [%rd86+12];
	ld.global.f32 	%f39, [%rd85+12];
	fma.rn.f32 	%f98, %f38, %f39, %f37;
	add.s64 	%rd89, %rd89, 8;
	add.s64 	%rd87, %rd87, -8;
	add.s64 	%rd86, %rd86, 32;
	add.s64 	%rd85, %rd85, 32;
	setp.ne.s64 	%p8, %rd87, 0;
	@%p8 bra 	$L__BB5_16;
$L__BB5_17:
	setp.eq.s64 	%p9, %rd16, 0;
	@%p9 bra 	$L__BB5_25;
	and.b64  	%rd29, %rd15, 3;
	setp.lt.u64 	%p10, %rd16, 4;
	@%p10 bra 	$L__BB5_20;
	add.s64 	%rd61, %rd89, %rd3;
	shl.b64 	%rd62, %rd61, 2;
	add.s64 	%rd63, %rd1, %rd62;
	ld.global.f32 	%f41, [%rd63];
	add.s64 	%rd64, %rd89, %rd4;
	shl.b64 	%rd65, %rd64, 2;
	add.s64 	%rd66, %rd1, %rd65;
	ld.global.f32 	%f42, [%rd66];
	fma.rn.f32 	%f43, %f41, %f42, %f98;
	ld.global.f32 	%f44, [%rd63+4];
	ld.global.f32 	%f45, [%rd66+4];
	fma.rn.f32 	%f46, %f44, %f45, %f43;
	ld.global.f32 	%f47, [%rd63+8];
	ld.global.f32 	%f48, [%rd66+8];
	fma.rn.f32 	%f49, %f47, %f48, %f46;
	ld.global.f32 	%f50, [%rd63+12];
	ld.global.f32 	%f51, [%rd66+12];
	fma.rn.f32 	%f98, %f50, %f51, %f49;
	add.s64 	%rd89, %rd89, 4;
$L__BB5_20:
	setp.eq.s64 	%p11, %rd29, 0;
	@%p11 bra 	$L__BB5_25;
	setp.eq.s64 	%p12, %rd29, 1;
	@%p12 bra 	$L__BB5_23;
	add.s64 	%rd67, %rd89, %rd3;
	shl.b64 	%rd68, %rd67, 2;
	add.s64 	%rd69, %rd1, %rd68;
	ld.global.f32 	%f53, [%rd69];
	add.s64 	%rd70, %rd89, %rd4;
	shl.b64 	%rd71, %rd70, 2;
	add.s64 	%rd72, %rd1, %rd71;
	ld.global.f32 	%f54, [%rd72];
	fma.rn.f32 	%f55, %f53, %f54, %f98;
	ld.global.f32 	%f56, [%rd69+4];
	ld.global.f32 	%f57, [%rd72+4];
	fma.rn.f32 	%f98, %f56, %f57, %f55;
	add.s64 	%rd89, %rd89, 2;
$L__BB5_23:
	and.b64  	%rd73, %rd15, 1;
	setp.eq.b64 	%p13, %rd73, 1;
	not.pred 	%p14, %p13;
	@%p14 bra 	$L__BB5_25;
	add.s64 	%rd74, %rd89, %rd3;
	shl.b64 	%rd75, %rd74, 2;
	add.s64 	%rd76, %rd1, %rd75;
	ld.global.f32 	%f58, [%rd76];
	add.s64 	%rd77, %rd89, %rd4;
	shl.b64 	%rd78, %rd77, 2;
	add.s64 	%rd79, %rd1, %rd78;
	ld.global.f32 	%f59, [%rd79];
	fma.rn.f32 	%f98, %f58, %f59, %f98;
$L__BB5_25:
	cvt.u32.u64 	%r30, %rd2;
	cvt.u32.u64 	%r31, %rd7;
	shl.b32 	%r32, %r30, 2;
	mov.u32 	%r33, _ZZN6device6scalarILm1024EEEvPfiiS1_E3aux;
	add.s32 	%r11, %r33, %r32;
	st.shared.f32 	[%r11], %f98;
	add.s32 	%r34, %r30, %r31;
	setp.gt.u32 	%p15, %r34, 1023;
	@%p15 bra 	$L__BB5_27;
	shl.b32 	%r36, %r31, 2;
	add.s32 	%r37, %r11, %r36;
	mov.b32 	%r38, 0;
	st.shared.u32 	[%r37], %r38;
$L__BB5_27:
	bar.sync 	0;
	setp.gt.u32 	%p16, %r30, 511;
	@%p16 bra 	$L__BB5_29;
	ld.shared.f32 	%f60, [%r11+2048];
	ld.shared.f32 	%f61, [%r11];
	add.f32 	%f62, %f60, %f61;
	st.shared.f32 	[%r11], %f62;
$L__BB5_29:
	bar.sync 	0;
	setp.gt.u32 	%p17, %r30, 255;
	@%p17 bra 	$L__BB5_31;
	ld.shared.f32 	%f63, [%r11+1024];
	ld.shared.f32 	%f64, [%r11];
	add.f32 	%f65, %f63, %f64;
	st.shared.f32 	[%r11], %f65;
$L__BB5_31:
	bar.sync 	0;
	setp.gt.u32 	%p18, %r30, 127;
	@%p18 bra 	$L__BB5_33;
	ld.shared.f32 	%f66, [%r11+512];
	ld.shared.f32 	%f67, [%r11];
	add.f32 	%f68, %f66, %f67;
	st.shared.f32 	[%r11], %f68;
$L__BB5_33:
	bar.sync 	0;
	setp.gt.u32 	%p19, %r30, 63;
	@%p19 bra 	$L__BB5_35;
	ld.shared.f32 	%f69, [%r11+256];
	ld.shared.f32 	%f70, [%r11];
	add.f32 	%f71, %f69, %f70;
	st.shared.f32 	[%r11], %f71;
$L__BB5_35:
	bar.sync 	0;
	setp.gt.u32 	%p20, %r30, 31;
	@%p20 bra 	$L__BB5_38;
	ld.volatile.shared.f32 	%f72, [%r11+128];
	ld.volatile.shared.f32 	%f73, [%r11];
	add.f32 	%f74, %f72, %f73;
	st.volatile.shared.f32 	[%r11], %f74;
	ld.volatile.shared.f32 	%f75, [%r11+64];
	ld.volatile.shared.f32 	%f76, [%r11];
	add.f32 	%f77, %f75, %f76;
	st.volatile.shared.f32 	[%r11], %f77;
	ld.volatile.shared.f32 	%f78, [%r11+32];
	ld.volatile.shared.f32 	%f79, [%r11];
	add.f32 	%f80, %f78, %f79;
	st.volatile.shared.f32 	[%r11], %f80;
	ld.volatile.shared.f32 	%f81, [%r11+16];
	ld.volatile.shared.f32 	%f82, [%r11];
	add.f32 	%f83, %f81, %f82;
	st.volatile.shared.f32 	[%r11], %f83;
	ld.volatile.shared.f32 	%f84, [%r11+8];
	ld.volatile.shared.f32 	%f85, [%r11];
	add.f32 	%f86, %f84, %f85;
	st.volatile.shared.f32 	[%r11], %f86;
	ld.volatile.shared.f32 	%f87, [%r11+4];
	ld.volatile.shared.f32 	%f88, [%r11];
	add.f32 	%f89, %f87, %f88;
	st.volatile.shared.f32 	[%r11], %f89;
	setp.ne.s32 	%p21, %r30, 0;
	@%p21 bra 	$L__BB5_38;
	ld.shared.f32 	%f90, [_ZZN6device6scalarILm1024EEEvPfiiS1_E3aux];
	mad.lo.s32 	%r45, %r47, %r13, %r46;
	cvta.to.global.u64 	%rd80, %rd34;
	mul.wide.s32 	%rd81, %r45, 4;
	add.s64 	%rd82, %rd80, %rd81;
	st.global.f32 	[%rd82], %f90;
$L__BB5_38:
	ret;

}


// ===== COMPILED SASS (sm_100) =====

	.target	sm_100

	.elftype	@"ET_EXEC"


//--------------------- .note.nv.tkinfo           --------------------------
	.section	.note.nv.tkinfo,"",@"SHT_NOTE"
	.sectionflags	@"SHF_NOTE_NV_TKINFO"
	.tkinfo
        /*0018*/ 	.word	0x00000002
        /*0030*/ 	.string	""
        /*0030*/ 	.string	"ptxas"
        /*0030*/ 	.string	"Cuda compilation tools, release 13.0, V13.0.88"
        /*0030*/ 	.string	"Build cuda_13.0.r13.0/compiler.36424714_0"
        /*0030*/ 	.string	"-arch sm_100 -m 64 "



//--------------------- .note.nv.cuinfo           --------------------------
	.section	.note.nv.cuinfo,"",@"SHT_NOTE"
	.sectionflags	@"SHF_NOTE_NV_CUINFO"
        /*0018*/ 	.short	0x0002
        /*001a*/ 	.short	0x0064
        /*001c*/ 	.short	0x0082
	.zero		2


//--------------------- .nv.info                  --------------------------
	.section	.nv.info,"",@"SHT_CUDA_INFO"
	.align	4


	//----- nvinfo : EIATTR_REGCOUNT
	.align		4
        /*0000*/ 	.byte	0x04, 0x2f
        /*0002*/ 	.short	(.L_1 - .L_0)
	.align		4
.L_0:
        /*0004*/ 	.word	index@(_ZN6device6scalarILm32EEEvPfiiS1_)
        /*0008*/ 	.word	0x0000001d


	//----- nvinfo : EIATTR_FRAME_SIZE
	.align		4
.L_1:
        /*000c*/ 	.byte	0x04, 0x11
        /*000e*/ 	.short	(.L_3 - .L_2)
	.align		4
.L_2:
        /*0010*/ 	.word	index@($__internal_5_$__cuda_sm20_div_u64)
        /*0014*/ 	.word	0x00000000


	//----- nvinfo : EIATTR_FRAME_SIZE
	.align		4
.L_3:
        /*0018*/ 	.byte	0x04, 0x11
        /*001a*/ 	.short	(.L_5 - .L_4)
	.align		4
.L_4:
        /*001c*/ 	.word	index@(_ZN6device6scalarILm32EEEvPfiiS1_)
        /*0020*/ 	.word	0x00000000


	//----- nvinfo : EIATTR_REGCOUNT
	.align		4
.L_5:
        /*0024*/ 	.byte	0x04, 0x2f
        /*0026*/ 	.short	(.L_7 - .L_6)
	.align		4
.L_6:
        /*0028*/ 	.word	index@(_ZN6device6scalarILm64EEEvPfiiS1_)
        /*002c*/ 	.word	0x0000001d


	//----- nvinfo : EIATTR_FRAME_SIZE
	.align		4
.L_7:
        /*0030*/ 	.byte	0x04, 0x11
        /*0032*/ 	.short	(.L_9 - .L_8)
	.align		4
.L_8:
        /*0034*/ 	.word	index@($__internal_4_$__cuda_sm20_div_u64)
        /*0038*/ 	.word	0x00000000


	//----- nvinfo : EIATTR_FRAME_SIZE
	.align		4
.L_9:
        /*003c*/ 	.byte	0x04, 0x11
        /*003e*/ 	.short	(.L_11 - .L_10)
	.align		4
.L_10:
        /*0040*/ 	.word	index@(_ZN6device6scalarILm64EEEvPfiiS1_)
        /*0044*/ 	.word	0x00000000


	//----- nvinfo : EIATTR_REGCOUNT
	.align		4
.L_11:
        /*0048*/ 	.byte	0x04, 0x2f
        /*004a*/ 	.short	(.L_13 - .L_12)
	.align		4
.L_12:
        /*004c*/ 	.word	index@(_ZN6device6scalarILm128EEEvPfiiS1_)
        /*0050*/ 	.word	0x0000001d


	//----- nvinfo : EIATTR_FRAME_SIZE
	.align		4
.L_13:
        /*0054*/ 	.byte	0x04, 0x11
        /*0056*/ 	.short	(.L_15 - .L_14)
	.align		4
.L_14:
        /*0058*/ 	.word	index@($__internal_3_$__cuda_sm20_div_u64)
        /*005c*/ 	.word	0x00000000


	//----- nvinfo : EIATTR_FRAME_SIZE
	.align		4
.L_15:
        /*0060*/ 	.byte	0x04, 0x11
        /*0062*/ 	.short	(.L_17 - .L_16)
	.align		4
.L_16:
        /*0064*/ 	.word	index@(_ZN6device6scalarILm128EEEvPfiiS1_)
        /*0068*/ 	.word	0x00000000


	//----- nvinfo : EIATTR_REGCOUNT
	.align		4
.L_17:
        /*006c*/ 	.byte	0x04, 0x2f
        /*006e*/ 	.short	(.L_19 - .L_18)
	.align		4
.L_18:
        /*0070*/ 	.word	index@(_ZN6device6scalarILm256EEEvPfiiS1_)
        /*0074*/ 	.word	0x0000001d


	//----- nvinfo : EIATTR_FRAME_SIZE
	.align		4
.L_19:
        /*0078*/ 	.byte	0x04, 0x11
        /*007a*/ 	.short	(.L_21 - .L_20)
	.align		4
.L_20:
        /*007c*/ 	.word	index@($__internal_2_$__cuda_sm20_div_u64)
        /*0080*/ 	.word	0x00000000


	//----- nvinfo : EIATTR_FRAME_SIZE
	.align		4
.L_21:
        /*0084*/ 	.byte	0x04, 0x11
        /*0086*/ 	.short	(.L_23 - .L_22)
	.align		4
.L_22:
        /*0088*/ 	.word	index@(_ZN6device6scalarILm256EEEvPfiiS1_)
        /*008c*/ 	.word	0x00000000


	//----- nvinfo : EIATTR_REGCOUNT
	.align		4
.L_23:
        /*0090*/ 	.byte	0x04, 0x2f
        /*0092*/ 	.short	(.L_25 - .L_24)
	.align		4
.L_24:
        /*0094*/ 	.word	index@(_ZN6device6scalarILm512EEEvPfiiS1_)
        /*0098*/ 	.word	0x0000001d


	//----- nvinfo : EIATTR_FRAME_SIZE
	.align		4
.L_25:
        /*009c*/ 	.byte	0x04, 0x11
        /*009e*/ 	.short	(.L_27 - .L_26)
	.align		4
.L_26:
        /*00a0*/ 	.word	index@($__internal_1_$__cuda_sm20_div_u64)
        /*00a4*/ 	.word	0x00000000


	//----- nvinfo : EIATTR_FRAME_SIZE
	.align		4
.L_27:
        /*00a8*/ 	.byte	0x04, 0x11
        /*00aa*/ 	.short	(.L_29 - .L_28)
	.align		4
.L_28:
        /*00ac*/ 	.word	index@(_ZN6device6scalarILm512EEEvPfiiS1_)
        /*00b0*/ 	.word	0x00000000


	//----- nvinfo : EIATTR_REGCOUNT
	.align		4
.L_29:
        /*00b4*/ 	.byte	0x04, 0x2f
        /*00b6*/ 	.short	(.L_31 - .L_30)
	.align		4
.L_30:
        /*00b8*/ 	.word	index@(_ZN6device6scalarILm1024EEEvPfiiS1_)
        /*00bc*/ 	.word	0x0000001d


	//----- nvinfo : EIATTR_FRAME_SIZE
	.align		4
.L_31:
        /*00c0*/ 	.byte	0x04, 0x11
        /*00c2*/ 	.short	(.L_33 - .L_32)
	.align		4
.L_32:
        /*00c4*/ 	.word	index@($__internal_0_$__cuda_sm20_div_u64)
        /*00c8*/ 	.word	0x00000000


	//----- nvinfo : EIATTR_FRAME_SIZE
	.align		4
.L_33:
        /*00cc*/ 	.byte	0x04, 0x11
        /*00ce*/ 	.short	(.L_35 - .L_34)
	.align		4
.L_34:
        /*00d0*/ 	.word	index@(_ZN6device6scalarILm1024EEEvPfiiS1_)
        /*00d4*/ 	.word	0x00000000


	//----- nvinfo : EIATTR_MIN_STACK_SIZE
	.align		4
.L_35:
        /*00d8*/ 	.byte	0x04, 0x12
        /*00da*/ 	.short	(.L_37 - .L_36)
	.align		4
.L_36:
        /*00dc*/ 	.word	index@(_ZN6device6scalarILm1024EEEvPfiiS1_)
        /*00e0*/ 	.word	0x00000000


	//----- nvinfo : EIATTR_MIN_STACK_SIZE
	.align		4
.L_37:
        /*00e4*/ 	.byte	0x04, 0x12
        /*00e6*/ 	.short	(.L_39 - .L_38)
	.align		4
.L_38:
        /*00e8*/ 	.word	index@(_ZN6device6scalarILm512EEEvPfiiS1_)
        /*00ec*/ 	.word	0x00000000


	//----- nvinfo : EIATTR_MIN_STACK_SIZE
	.align		4
.L_39:
        /*00f0*/ 	.byte	0x04, 0x12
        /*00f2*/ 	.short	(.L_41 - .L_40)
	.align		4
.L_40:
        /*00f4*/ 	.word	index@(_ZN6device6scalarILm256EEEvPfiiS1_)
        /*00f8*/ 	.word	0x00000000


	//----- nvinfo : EIATTR_MIN_STACK_SIZE
	.align		4
.L_41:
        /*00fc*/ 	.byte	0x04, 0x12
        /*00fe*/ 	.short	(.L_43 - .L_42)
	.align		4
.L_42:
        /*0100*/ 	.word	index@(_ZN6device6scalarILm128EEEvPfiiS1_)
        /*0104*/ 	.word	0x00000000


	//----- nvinfo : EIATTR_MIN_STACK_SIZE
	.align		4
.L_43:
        /*0108*/ 	.byte	0x04, 0x12
        /*010a*/ 	.short	(.L_45 - .L_44)
	.align		4
.L_44:
        /*010c*/ 	.word	index@(_ZN6device6scalarILm64EEEvPfiiS1_)
        /*0110*/ 	.word	0x00000000


	//----- nvinfo : EIATTR_MIN_STACK_SIZE
	.align		4
.L_45:
        /*0114*/ 	.byte	0x04, 0x12
        /*0116*/ 	.short	(.L_47 - .L_46)
	.align		4
.L_46:
        /*0118*/ 	.word	index@(_ZN6device6scalarILm32EEEvPfiiS1_)
        /*011c*/ 	.word	0x00000000
.L_47:


//--------------------- .nv.compat                --------------------------
	.section	.nv.compat,"",@"SHT_CUDA_COMPAT_INFO"
	.align	4
        /*0000*/ 	.byte	0x02, 0x09, 0x00, 0x00, 0x02, 0x02, 0x01, 0x00, 0x02, 0x05, 0x05, 0x00, 0x03, 0x07, 0x01, 0x01
        /*0010*/ 	.byte	0x02, 0x03, 0x00, 0x00, 0x02, 0x06, 0x01, 0x00, 0x04, 0x0b, 0x08, 0x00, 0x09, 0x00, 0x00, 0x00
        /*0020*/ 	.byte	0x00, 0x00, 0x00, 0x00


//--------------------- .nv.info._ZN6device6scalarILm1024EEEvPfiiS1_ --------------------------
	.section	.nv.info._ZN6device6scalarILm1024EEEvPfiiS1_,"",@"SHT_CUDA_INFO"
	.sectionflags	@""
	.align	4


	//----- nvinfo : EIATTR_CUDA_API_VERSION
	.align		4
        /*0000*/ 	.byte	0x04, 0x37
        /*0002*/ 	.short	(.L_49 - .L_48)
.L_48:
        /*0004*/ 	.word	0x00000082


	//----- nvinfo : EIATTR_KPARAM_INFO
	.align		4
.L_49:
        /*0008*/ 	.byte	0x04, 0x17
        /*000a*/ 	.short	(.L_51 - .L_50)
.L_50:
        /*000c*/ 	.word	0x00000000
        /*0010*/ 	.short	0x0003
        /*0012*/ 	.short	0x0010
        /*0014*/ 	.byte	0x00, 0xf5, 0x21, 0x00


	//----- nvinfo : EIATTR_KPARAM_INFO
	.align		4
.L_51:
        /*0018*/ 	.byte	0x04, 0x17
        /*001a*/ 	.short	(.L_53 - .L_52)
.L_52:
        /*001c*/ 	.word	0x00000000
        /*0020*/ 	.short	0x0002
        /*0022*/ 	.short	0x000c
        /*0024*/ 	.byte	0x00, 0xf0, 0x11, 0x00


	//----- nvinfo : EIATTR_KPARAM_INFO
	.align		4
.L_53:
        /*0028*/ 	.byte	0x04, 0x17
        /*002a*/ 	.short	(.L_55 - .L_54)
.L_54:
        /*002c*/ 	.word	0x00000000
        /*0030*/ 	.short	0x0001
        /*0032*/ 	.short	0x0008
        /*0034*/ 	.byte	0x00, 0xf0, 0x11, 0x00


	//----- nvinfo : EIATTR_KPARAM_INFO
	.align		4
.L_55:
        /*0038*/ 	.byte	0x04, 0x17
        /*003a*/ 	.short	(.L_57 - .L_56)
.L_56:
        /*003c*/ 	.word	0x00000000
        /*0040*/ 	.short	0x0000
        /*0042*/ 	.short	0x0000
        /*0044*/ 	.byte	0x00, 0xf5, 0x21, 0x00


	//----- nvinfo : EIATTR_SPARSE_MMA_MASK
	.align		4
.L_57:
        /*0048*/ 	.byte	0x03, 0x50
        /*004a*/ 	.short	0x0000


	//----- nvinfo : EIATTR_MAXREG_COUNT
	.align		4
        /*004c*/ 	.byte	0x03, 0x1b
        /*004e*/ 	.short	0x00ff


	//----- nvinfo : EIATTR_NUM_BARRIERS
	.align		4
        /*0050*/ 	.byte	0x02, 0x4c
        /*0052*/ 	.byte	0x01
	.zero		1


	//----- nvinfo : EIATTR_MERCURY_ISA_VERSION
	.align		4
        /*0054*/ 	.byte	0x03, 0x5f
        /*0056*/ 	.short	0x0101


	//----- nvinfo : EIATTR_VRC_CTA_INIT_COUNT
	.align		4
        /*0058*/ 	.byte	0x02, 0x4a
	.zero		1
	.zero		1


	//----- nvinfo : EIATTR_EXIT_INSTR_OFFSETS
	.align		4
        /*005c*/ 	.byte	0x04, 0x1c
        /*005e*/ 	.short	(.L_59 - .L_58)


	//   ....[0]....
.L_58:
        /*0060*/ 	.word	0x00001090


	//   ....[1]....
        /*0064*/ 	.word	0x00001230


	//   ....[2]....
        /*0068*/ 	.word	0x000012a0


	//----- nvinfo : EIATTR_CRS_STACK_SIZE
	.align		4
.L_59:
        /*006c*/ 	.byte	0x04, 0x1e
        /*006e*/ 	.short	(.L_61 - .L_60)
.L_60:
        /*0070*/ 	.word	0x00000000


	//----- nvinfo : EIATTR_CBANK_PARAM_SIZE
	.align		4
.L_61:
        /*0074*/ 	.byte	0x03, 0x19
        /*0076*/ 	.short	0x0018


	//----- nvinfo : EIATTR_PARAM_CBANK
	.align		4
        /*0078*/ 	.byte	0x04, 0x0a
        /*007a*/ 	.short	(.L_63 - .L_62)
	.align		4
.L_62:
        /*007c*/ 	.word	index@(.nv.constant0._ZN6device6scalarILm1024EEEvPfiiS1_)
        /*0080*/ 	.short	0x0380
        /*0082*/ 	.short	0x0018


	//----- nvinfo : EIATTR_SW_WAR
	.align		4
.L_63:
        /*0084*/ 	.byte	0x04, 0x36
        /*0086*/ 	.short	(.L_65 - .L_64)
.L_64:
        /*0088*/ 	.word	0x00000008
.L_65:


//--------------------- .nv.info._ZN6device6scalarILm512EEEvPfiiS1_ --------------------------
	.section	.nv.info._ZN6device6scalarILm512EEEvPfiiS1_,"",@"SHT_CUDA_INFO"
	.sectionflags	@""
	.align	4


	//----- nvinfo : EIATTR_CUDA_API_VERSION
	.align		4
        /*0000*/ 	.byte	0x04, 0x37
        /*0002*/ 	.short	(.L_67 - .L_66)
.L_66:
        /*0004*/ 	.word	0x00000082


	//----- nvinfo : EIATTR_KPARAM_INFO
	.align		4
.L_67:
        /*0008*/ 	.byte	0x04, 0x17
        /*000a*/ 	.short	(.L_69 - .L_68)
.L_68:
        /*000c*/ 	.word	0x00000000
        /*0010*/ 	.short	0x0003
        /*0012*/ 	.short	0x0010
        /*0014*/ 	.byte	0x00, 0xf5, 0x21, 0x00


	//----- nvinfo : EIATTR_KPARAM_INFO
	.align		4
.L_69:
        /*0018*/ 	.byte	0x04, 0x17
        /*001a*/ 	.short	(.L_71 - .L_70)
.L_70:
        /*001c*/ 	.word	0x00000000
        /*0020*/ 	.short	0x0002
        /*0022*/ 	.short	0x000c
        /*0024*/ 	.byte	0x00, 0xf0, 0x11, 0x00


	//----- nvinfo : EIATTR_KPARAM_INFO
	.align		4
.L_71:
        /*0028*/ 	.byte	0x04, 0x17
        /*002a*/ 	.short	(.L_73 - .L_72)
.L_72:
        /*002c*/ 	.word	0x00000000
        /*0030*/ 	.short	0x0001
        /*0032*/ 	.short	0x0008
        /*0034*/ 	.byte	0x00, 0xf0, 0x11, 0x00


	//----- nvinfo : EIATTR_KPARAM_INFO
	.align		4
.L_73:
        /*0038*/ 	.byte	0x04, 0x17
        /*003a*/ 	.short	(.L_75 - .L_74)
.L_74:
        /*003c*/ 	.word	0x00000000
        /*0040*/ 	.short	0x0000
        /*0042*/ 	.short	0x0000
        /*0044*/ 	.byte	0x00, 0xf5, 0x21, 0x00


	//----- nvinfo : EIATTR_SPARSE_MMA_MASK
	.align		4
.L_75:
        /*0048*/ 	.byte	0x03, 0x50
        /*004a*/ 	.short	0x0000


	//----- nvinfo : EIATTR_MAXREG_COUNT
	.align		4
        /*004c*/ 	.byte	0x03, 0x1b
        /*004e*/ 	.short	0x00ff


	//----- nvinfo : EIATTR_NUM_BARRIERS
	.align		4
        /*0050*/ 	.byte	0x02, 0x4c
        /*0052*/ 	.byte	0x01
	.zero		1


	//----- nvinfo : EIATTR_MERCURY_ISA_VERSION
	.align		4
        /*0054*/ 	.byte	0x03, 0x5f
        /*0056*/ 	.short	0x0101


	//----- nvinfo : EIATTR_VRC_CTA_INIT_COUNT
	.align		4
        /*0058*/ 	.byte	0x02, 0x4a
	.zero		1
	.zero		1


	//----- nvinfo : EIATTR_EXIT_INSTR_OFFSETS
	.align		4
        /*005c*/ 	.byte	0x04, 0x1c
        /*005e*/ 	.short	(.L_77 - .L_76)


	//   ....[0]....
.L_76:
        /*0060*/ 	.word	0x00001030


	//   ....[1]....
        /*0064*/ 	.word	0x000011d0


	//   ....[2]....
        /*0068*/ 	.word	0x00001240


	//----- nvinfo : EIATTR_CRS_STACK_SIZE
	.align		4
.L_77:
        /*006c*/ 	.byte	0x04, 0x1e
        /*006e*/ 	.short	(.L_79 - .L_78)
.L_78:
        /*0070*/ 	.word	0x00000000


	//----- nvinfo : EIATTR_CBANK_PARAM_SIZE
	.align		4
.L_79:
        /*0074*/ 	.byte	0x03, 0x19
        /*0076*/ 	.short	0x0018


	//----- nvinfo : EIATTR_PARAM_CBANK
	.align		4
        /*0078*/ 	.byte	0x04, 0x0a
        /*007a*/ 	.short	(.L_81 - .L_80)
	.align		4
.L_80:
        /*007c*/ 	.word	index@(.nv.constant0._ZN6device6scalarILm512EEEvPfiiS1_)
        /*0080*/ 	.short	0x0380
        /*0082*/ 	.short	0x0018


	//----- nvinfo : EIATTR_SW_WAR
	.align		4
.L_81:
        /*0084*/ 	.byte	0x04, 0x36
        /*0086*/ 	.short	(.L_83 - .L_82)
.L_82:
        /*0088*/ 	.word	0x00000008
.L_83:


//--------------------- .nv.info._ZN6device6scalarILm256EEEvPfiiS1_ --------------------------
	.section	.nv.info._ZN6device6scalarILm256EEEvPfiiS1_,"",@"SHT_CUDA_INFO"
	.sectionflags	@""
	.align	4


	//----- nvinfo : EIATTR_CUDA_API_VERSION
	.align		4
        /*0000*/ 	.byte	0x04, 0x37
        /*0002*/ 	.short	(.L_85 - .L_84)
.L_84:
        /*0004*/ 	.word	0x00000082


	//----- nvinfo : EIATTR_KPARAM_INFO
	.align		4
.L_85:
        /*0008*/ 	.byte	0x04, 0x17
        /*000a*/ 	.short	(.L_87 - .L_86)
.L_86:
        /*000c*/ 	.word	0x00000000
        /*0010*/ 	.short	0x0003
        /*0012*/ 	.short	0x0010
        /*0014*/ 	.byte	0x00, 0xf5, 0x21, 0x00


	//----- nvinfo : EIATTR_KPARAM_INFO
	.align		4
.L_87:
        /*0018*/ 	.byte	0x04, 0x17
        /*001a*/ 	.short	(.L_89 - .L_88)
.L_88:
        /*001c*/ 	.word	0x00000000
        /*0020*/ 	.short	0x0002
        /*0022*/ 	.short	0x000c
        /*0024*/ 	.byte	0x00, 0xf0, 0x11, 0x00


	//----- nvinfo : EIATTR_KPARAM_INFO
	.align		4
.L_89:
        /*0028*/ 	.byte	0x04, 0x17
        /*002a*/ 	.short	(.L_91 - .L_90)
.L_90:
        /*002c*/ 	.word	0x00000000
        /*0030*/ 	.short	0x0001
        /*0032*/ 	.short	0x0008
        /*0034*/ 	.byte	0x00, 0xf0, 0x11, 0x00


	//----- nvinfo : EIATTR_KPARAM_INFO
	.align		4
.L_91:
        /*0038*/ 	.byte	0x04, 0x17
        /*003a*/ 	.short	(.L_93 - .L_92)
.L_92:
        /*003c*/ 	.word	0x00000000
        /*0040*/ 	.short	0x0000
        /*0042*/ 	.short	0x0000
        /*0044*/ 	.byte	0x00, 0xf5, 0x21, 0x00


	//----- nvinfo : EIATTR_SPARSE_MMA_MASK
	.align		4
.L_93:
        /*0048*/ 	.byte	0x03, 0x50
        /*004a*/ 	.short	0x0000


	//----- nvinfo : EIATTR_MAXREG_COUNT
	.align		4
        /*004c*/ 	.byte	0x03, 0x1b
        /*004e*/ 	.short	0x00ff


	//----- nvinfo : EIATTR_NUM_BARRIERS
	.align		4
        /*0050*/ 	.byte	0x02, 0x4c
        /*0052*/ 	.byte	0x01
	.zero		1


	//----- nvinfo : EIATTR_MERCURY_ISA_VERSION
	.align		4
        /*0054*/ 	.byte	0x03, 0x5f
        /*0056*/ 	.short	0x0101


	//----- nvinfo : EIATTR_VRC_CTA_INIT_COUNT
	.align		4
        /*0058*/ 	.byte	0x02, 0x4a
	.zero		1
	.zero		1


	//----- nvinfo : EIATTR_EXIT_INSTR_OFFSETS
	.align		4
        /*005c*/ 	.byte	0x04, 0x1c
        /*005e*/ 	.short	(.L_95 - .L_94)


	//   ....[0]....
.L_94:
        /*0060*/ 	.word	0x00000fd0


	//   ....[1]....
        /*0064*/ 	.word	0x00001170


	//   ....[2]....
        /*0068*/ 	.word	0x000011e0


	//----- nvinfo : EIATTR_CRS_STACK_SIZE
	.align		4
.L_95:
        /*006c*/ 	.byte	0x04, 0x1e
        /*006e*/ 	.short	(.L_97 - .L_96)
.L_96:
        /*0070*/ 	.word	0x00000000


	//----- nvinfo : EIATTR_CBANK_PARAM_SIZE
	.align		4
.L_97:
        /*0074*/ 	.byte	0x03, 0x19
        /*0076*/ 	.short	0x0018


	//----- nvinfo : EIATTR_PARAM_CBANK
	.align		4
        /*0078*/ 	.byte	0x04, 0x0a
        /*007a*/ 	.short	(.L_99 - .L_98)
	.align		4
.L_98:
        /*007c*/ 	.word	index@(.nv.constant0._ZN6device6scalarILm256EEEvPfiiS1_)
        /*0080*/ 	.short	0x0380
        /*0082*/ 	.short	0x0018


	//----- nvinfo : EIATTR_SW_WAR
	.align		4
.L_99:
        /*0084*/ 	.byte	0x04, 0x36
        /*0086*/ 	.short	(.L_101 - .L_100)
.L_100:
        /*0088*/ 	.word	0x00000008
.L_101:


//--------------------- .nv.info._ZN6device6scalarILm128EEEvPfiiS1_ --------------------------
	.section	.nv.info._ZN6device6scalarILm128EEEvPfiiS1_,"",@"SHT_CUDA_INFO"
	.sectionflags	@""
	.align	4


	//----- nvinfo : EIATTR_CUDA_API_VERSION
	.align		4
        /*0000*/ 	.byte	0x04, 0x37
        /*0002*/ 	.short	(.L_103 - .L_102)
.L_102:
        /*0004*/ 	.word	0x00000082


	//----- nvinfo : EIATTR_KPARAM_INFO
	.align		4
.L_103:
        /*0008*/ 	.byte	0x04, 0x17
        /*000a*/ 	.short	(.L_105 - .L_104)
.L_104:
        /*000c*/ 	.word	0x00000000
        /*0010*/ 	.short	0x0003
        /*0012*/ 	.short	0x0010
        /*0014*/ 	.byte	0x00, 0xf5, 0x21, 0x00


	//----- nvinfo : EIATTR_KPARAM_INFO
	.align		4
.L_105:
        /*0018*/ 	.byte	0x04, 0x17
        /*001a*/ 	.short	(.L_107 - .L_106)
.L_106:
        /*001c*/ 	.word	0x00000000
        /*0020*/ 	.short	0x0002
        /*0022*/ 	.short	0x000c
        /*0024*/ 	.byte	0x00, 0xf0, 0x11, 0x00


	//----- nvinfo : EIATTR_KPARAM_INFO
	.align		4
.L_107:
        /*0028*/ 	.byte	0x04, 0x17
        /*002a*/ 	.short	(.L_109 - .L_108)
.L_108:
        /*002c*/ 	.word	0x00000000
        /*0030*/ 	.short	0x0001
        /*0032*/ 	.short	0x0008
        /*0034*/ 	.byte	0x00, 0xf0, 0x11, 0x00


	//----- nvinfo : EIATTR_KPARAM_INFO
	.align		4
.L_109:
        /*0038*/ 	.byte	0x04, 0x17
        /*003a*/ 	.short	(.L_111 - .L_110)
.L_110:
        /*003c*/ 	.word	0x00000000
        /*0040*/ 	.short	0x0000
        /*0042*/ 	.short	0x0000
        /*0044*/ 	.byte	0x00, 0xf5, 0x21, 0x00


	//----- nvinfo : EIATTR_SPARSE_MMA_MASK
	.align		4
.L_111:
        /*0048*/ 	.byte	0x03, 0x50
        /*004a*/ 	.short	0x0000


	//----- nvinfo : EIATTR_MAXREG_COUNT
	.align		4
        /*004c*/ 	.byte	0x03, 0x1b
        /*004e*/ 	.short	0x00ff


	//----- nvinfo : EIATTR_NUM_BARRIERS
	.align		4
        /*0050*/ 	.byte	0x02, 0x4c
        /*0052*/ 	.byte	0x01
	.zero		1


	//----- nvinfo : EIATTR_MERCURY_ISA_VERSION
	.align		4
        /*0054*/ 	.byte	0x03, 0x5f
        /*0056*/ 	.short	0x0101


	//----- nvinfo : EIATTR_VRC_CTA_INIT_COUNT
	.align		4
        /*0058*/ 	.byte	0x02, 0x4a
	.zero		1
	.zero		1


	//----- nvinfo : EIATTR_EXIT_INSTR_OFFSETS
	.align		4
        /*005c*/ 	.byte	0x04, 0x1c
        /*005e*/ 	.short	(.L_113 - .L_112)


	//   ....[0]....
.L_112:
        /*0060*/ 	.word	0x00000f70


	//   ....[1]....
        /*0064*/ 	.word	0x00001110


	//   ....[2]....
        /*0068*/ 	.word	0x00001180


	//----- nvinfo : EIATTR_CRS_STACK_SIZE
	.align		4
.L_113:
        /*006c*/ 	.byte	0x04, 0x1e
        /*006e*/ 	.short	(.L_115 - .L_114)
.L_114:
        /*0070*/ 	.word	0x00000000


	//----- nvinfo : EIATTR_CBANK_PARAM_SIZE
	.align		4
.L_115:
        /*0074*/ 	.byte	0x03, 0x19
        /*0076*/ 	.short	0x0018


	//----- nvinfo : EIATTR_PARAM_CBANK
	.align		4
        /*0078*/ 	.byte	0x04, 0x0a
        /*007a*/ 	.short	(.L_117 - .L_116)
	.align		4
.L_116:
        /*007c*/ 	.word	index@(.nv.constant0._ZN6device6scalarILm128EEEvPfiiS1_)
        /*0080*/ 	.short	0x0380
        /*0082*/ 	.short	0x0018


	//----- nvinfo : EIATTR_SW_WAR
	.align		4
.L_117:
        /*0084*/ 	.byte	0x04, 0x36
        /*0086*/ 	.short	(.L_119 - .L_118)
.L_118:
        /*0088*/ 	.word	0x00000008
.L_119:


//--------------------- .nv.info._ZN6device6scalarILm64EEEvPfiiS1_ --------------------------
	.section	.nv.info._ZN6device6scalarILm64EEEvPfiiS1_,"",@"SHT_CUDA_INFO"
	.sectionflags	@""
	.align	4


	//----- nvinfo : EIATTR_CUDA_API_VERSION
	.align		4
        /*0000*/ 	.byte	0x04, 0x37
        /*0002*/ 	.short	(.L_121 - .L_120)
.L_120:
        /*0004*/ 	.word	0x00000082


	//----- nvinfo : EIATTR_KPARAM_INFO
	.align		4
.L_121:
        /*0008*/ 	.byte	0x04, 0x17
        /*000a*/ 	.short	(.L_123 - .L_122)
.L_122:
        /*000c*/ 	.word	0x00000000
        /*0010*/ 	.short	0x0003
        /*0012*/ 	.short	0x0010
        /*0014*/ 	.byte	0x00, 0xf5, 0x21, 0x00


	//----- nvinfo : EIATTR_KPARAM_INFO
	.align		4
.L_123:
        /*0018*/ 	.byte	0x04, 0x17
        /*001a*/ 	.short	(.L_125 - .L_124)
.L_124:
        /*001c*/ 	.word	0x00000000
        /*0020*/ 	.short	0x0002
        /*0022*/ 	.short	0x000c
        /*0024*/ 	.byte	0x00, 0xf0, 0x11, 0x00


	//----- nvinfo : EIATTR_KPARAM_INFO
	.align		4
.L_125:
        /*0028*/ 	.byte	0x04, 0x17
        /*002a*/ 	.short	(.L_127 - .L_126)
.L_126:
        /*002c*/ 	.word	0x00000000
        /*0030*/ 	.short	0x0001
        /*0032*/ 	.short	0x0008
        /*0034*/ 	.byte	0x00, 0xf0, 0x11, 0x00


	//----- nvinfo : EIATTR_KPARAM_INFO
	.align		4
.L_127:
        /*0038*/ 	.byte	0x04, 0x17
        /*003a*/ 	.short	(.L_129 - .L_128)
.L_128:
        /*003c*/ 	.word	0x00000000
        /*0040*/ 	.short	0x0000
        /*0042*/ 	.short	0x0000
        /*0044*/ 	.byte	0x00, 0xf5, 0x21, 0x00


	//----- nvinfo : EIATTR_SPARSE_MMA_MASK
	.align		4
.L_129:
        /*0048*/ 	.byte	0x03, 0x50
        /*004a*/ 	.short	0x0000


	//----- nvinfo : EIATTR_MAXREG_COUNT
	.align		4
        /*004c*/ 	.byte	0x03, 0x1b
        /*004e*/ 	.short	0x00ff


	//----- nvinfo : EIATTR_NUM_BARRIERS
	.align		4
        /*0050*/ 	.byte	0x02, 0x4c
        /*0052*/ 	.byte	0x01
	.zero		1


	//----- nvinfo : EIATTR_MERCURY_ISA_VERSION
	.align		4
        /*0054*/ 	.byte	0x03, 0x5f
        /*0056*/ 	.short	0x0101


	//----- nvinfo : EIATTR_VRC_CTA_INIT_COUNT
	.align		4
        /*0058*/ 	.byte	0x02, 0x4a
	.zero		1
	.zero		1


	//----- nvinfo : EIATTR_EXIT_INSTR_OFFSETS
	.align		4
        /*005c*/ 	.byte	0x04, 0x1c
        /*005e*/ 	.short	(.L_131 - .L_130)


	//   ....[0]....
.L_130:
        /*0060*/ 	.word	0x00000f10


	//   ....[1]....
        /*0064*/ 	.word	0x000010b0


	//   ....[2]....
        /*0068*/ 	.word	0x00001120


	//----- nvinfo : EIATTR_CRS_STACK_SIZE
	.align		4
.L_131:
        /*006c*/ 	.byte	0x04, 0x1e
        /*006e*/ 	.short	(.L_133 - .L_132)
.L_132:
        /*0070*/ 	.word	0x00000000


	//----- nvinfo : EIATTR_CBANK_PARAM_SIZE
	.align		4
.L_133:
        /*0074*/ 	.byte	0x03, 0x19
        /*0076*/ 	.short	0x0018


	//----- nvinfo : EIATTR_PARAM_CBANK
	.align		4
        /*0078*/ 	.byte	0x04, 0x0a
        /*007a*/ 	.short	(.L_135 - .L_134)
	.align		4
.L_134:
        /*007c*/ 	.word	index@(.nv.constant0._ZN6device6scalarILm64EEEvPfiiS1_)
        /*0080*/ 	.short	0x0380
        /*0082*/ 	.short	0x0018


	//----- nvinfo : EIATTR_SW_WAR
	.align		4
.L_135:
        /*0084*/ 	.byte	0x04, 0x36
        /*0086*/ 	.short	(.L_137 - .L_136)
.L_136:
        /*0088*/ 	.word	0x00000008
.L_137:


//--------------------- .nv.info._ZN6device6scalarILm32EEEvPfiiS1_ --------------------------
	.section	.nv.info._ZN6device6scalarILm32EEEvPfiiS1_,"",@"SHT_CUDA_INFO"
	.sectionflags	@""
	.align	4


	//----- nvinfo : EIATTR_CUDA_API_VERSION
	.align		4
        /*0000*/ 	.byte	0x04, 0x37
        /*0002*/ 	.short	(.L_139 - .L_138)
.L_138:
        /*0004*/ 	.word	0x00000082


	//----- nvinfo : EIATTR_KPARAM_INFO
	.align		4
.L_139:
        /*0008*/ 	.byte	0x04, 0x17
        /*000a*/ 	.short	(.L_141 - .L_140)
.L_140:
        /*000c*/ 	.word	0x00000000
        /*0010*/ 	.short	0x0003
        /*0012*/ 	.short	0x0010
        /*0014*/ 	.byte	0x00, 0xf5, 0x21, 0x00


	//----- nvinfo : EIATTR_KPARAM_INFO
	.align		4
.L_141:
        /*0018*/ 	.byte	0x04, 0x17
        /*001a*/ 	.short	(.L_143 - .L_142)
.L_142:
        /*001c*/ 	.word	0x00000000
        /*0020*/ 	.short	0x0002
        /*0022*/ 	.short	0x000c
        /*0024*/ 	.byte	0x00, 0xf0, 0x11, 0x00


	//----- nvinfo : EIATTR_KPARAM_INFO
	.align		4
.L_143:
        /*0028*/ 	.byte	0x04, 0x17
        /*002a*/ 	.short	(.L_145 - .L_144)
.L_144:
        /*002c*/ 	.word	0x00000000
        /*0030*/ 	.short	0x0001
        /*0032*/ 	.short	0x0008
        /*0034*/ 	.byte	0x00, 0xf0, 0x11, 0x00


	//----- nvinfo : EIATTR_KPARAM_INFO
	.align		4
.L_145:
        /*0038*/ 	.byte	0x04, 0x17
        /*003a*/ 	.short	(.L_147 - .L_146)
.L_146:
        /*003c*/ 	.word	0x00000000
        /*0040*/ 	.short	0x0000
        /*0042*/ 	.short	0x0000
        /*0044*/ 	.byte	0x00, 0xf5, 0x21, 0x00


	//----- nvinfo : EIATTR_SPARSE_MMA_MASK
	.align		4
.L_147:
        /*0048*/ 	.byte	0x03, 0x50
        /*004a*/ 	.short	0x0000


	//----- nvinfo : EIATTR_MAXREG_COUNT
	.align		4
        /*004c*/ 	.byte	0x03, 0x1b
        /*004e*/ 	.short	0x00ff


	//----- nvinfo : EIATTR_NUM_BARRIERS
	.align		4
        /*0050*/ 	.byte	0x02, 0x4c
        /*0052*/ 	.byte	0x01
	.zero		1


	//----- nvinfo : EIATTR_MERCURY_ISA_VERSION
	.align		4
        /*0054*/ 	.byte	0x03, 0x5f
        /*0056*/ 	.short	0x0101


	//----- nvinfo : EIATTR_VRC_CTA_INIT_COUNT
	.align		4
        /*0058*/ 	.byte	0x02, 0x4a
	.zero		1
	.zero		1


	//----- nvinfo : EIATTR_EXIT_INSTR_OFFSETS
	.align		4
        /*005c*/ 	.byte	0x04, 0x1c
        /*005e*/ 	.short	(.L_149 - .L_148)


	//   ....[0]....
.L_148:
        /*0060*/ 	.word	0x00000f10


	//   ....[1]....
        /*0064*/ 	.word	0x00001070


	//   ....[2]....
        /*0068*/ 	.word	0x000010e0


	//----- nvinfo : EIATTR_CRS_STACK_SIZE
	.align		4
.L_149:
        /*006c*/ 	.byte	0x04, 0x1e
        /*006e*/ 	.short	(.L_151 - .L_150)
.L_150:
        /*0070*/ 	.word	0x00000000


	//----- nvinfo : EIATTR_CBANK_PARAM_SIZE
	.align		4
.L_151:
        /*0074*/ 	.byte	0x03, 0x19
        /*0076*/ 	.short	0x0018


	//----- nvinfo : EIATTR_PARAM_CBANK
	.align		4
        /*0078*/ 	.byte	0x04, 0x0a
        /*007a*/ 	.short	(.L_153 - .L_152)
	.align		4
.L_152:
        /*007c*/ 	.word	index@(.nv.constant0._ZN6device6scalarILm32EEEvPfiiS1_)
        /*0080*/ 	.short	0x0380
        /*0082*/ 	.short	0x0018


	//----- nvinfo : EIATTR_SW_WAR
	.align		4
.L_153:
        /*0084*/ 	.byte	0x04, 0x36
        /*0086*/ 	.short	(.L_155 - .L_154)
.L_154:
        /*0088*/ 	.word	0x00000008
.L_155:


//--------------------- .nv.callgraph             --------------------------
	.section	.nv.callgraph,"",@"SHT_CUDA_CALLGRAPH"
	.align	4
	.sectionentsize	8
	.align		4
        /*0000*/ 	.word	0x00000000
	.align		4
        /*0004*/ 	.word	0xffffffff
	.align		4
        /*0008*/ 	.word	0x00000000
	.align		4
        /*000c*/ 	.word	0xfffffffe
	.align		4
        /*0010*/ 	.word	0x00000000
	.align		4
        /*0014*/ 	.word	0xfffffffd
	.align		4
        /*0018*/ 	.word	0x00000000
	.align		4
        /*001c*/ 	.word	0xfffffffc


//--------------------- .text._ZN6device6scalarILm1024EEEvPfiiS1_ --------------------------
	.section	.text._ZN6device6scalarILm1024EEEvPfiiS1_,"ax",@progbits
	.align	128
        .global         _ZN6device6scalarILm1024EEEvPfiiS1_
        .type           _ZN6device6scalarILm1024EEEvPfiiS1_,@function
        .size           _ZN6device6scalarILm1024EEEvPfiiS1_,(.L_x_96 - _ZN6device6scalarILm1024EEEvPfiiS1_)
        .other          _ZN6device6scalarILm1024EEEvPfiiS1_,@"STO_CUDA_ENTRY STV_DEFAULT"
_ZN6device6scalarILm1024EEEvPfiiS1_:
.text._ZN6device6scalarILm1024EEEvPfiiS1_:
[----:B------:R-:W-:Y:S08]  /*0000*/  LDC R1, c[0x0][0x37c] ;  /* 0x0000df00ff017b82 */ /* 0x000ff00000000800 */
[----:B------:R-:W0:Y:S01]  /*0010*/  LDC R3, c[0x0][0x38c] ;  /* 0x0000e300ff037b82 */ /* 0x000e220000000800 */
[----:B------:R-:W1:Y:S01]  /*0020*/  S2R R0, SR_TID.X ;  /* 0x0000000000007919 */ /* 0x000e620000002100 */
[----:B------:R-:W2:Y:S01]  /*0030*/  S2R R4, SR_CTAID.X ;  /* 0x0000000000047919 */ /* 0x000ea20000002500 */
[----:B------:R-:W3:Y:S01]  /*0040*/  S2R R2, SR_CTAID.Y ;  /* 0x0000000000027919 */ /* 0x000ee20000002600 */
[C---:B0-----:R-:W-:Y:S01]  /*0050*/  LOP3.LUT R5, R3.reuse, 0x1, RZ, 0xc0, !PT ;  /* 0x0000000103057812 */ /* 0x041fe200078ec0ff */
[----:B------:R-:W-:-:S03]  /*0060*/  VIADD R3, R3, 0xfffffffe ;  /* 0xfffffffe03037836 */ /* 0x000fc60000000000 */
[----:B------:R-:W-:Y:S02]  /*0070*/  ISETP.NE.U32.AND P0, PT, R5, 0x1, PT ;  /* 0x000000010500780c */ /* 0x000fe40003f05070 */
[----:B------:R-:W-:-:S04]  /*0080*/  LEA.HI R3, R3, R3, RZ, 0x1 ;  /* 0x0000000303037211 */ /* 0x000fc800078f08ff */
[----:B------:R-:W-:-:S07]  /*0090*/  LEA.HI.SX32 R5, R3, 0x1, 0x1f ;  /* 0x0000000103057811 */ /* 0x000fce00078ffaff */
[----:B-123--:R-:W-:Y:S05]  /*00a0*/  @!P0 BRA `(.L_x_0) ;  /* 0x0000000000188947 */ /* 0x00efea0003800000 */
[----:B------:R-:W-:-:S13]  /*00b0*/  ISETP.GT.U32.AND P0, PT, R4, R2, PT ;  /* 0x000000020400720c */ /* 0x000fda0003f04070 */
[C---:B------:R-:W-:Y:S02]  /*00c0*/  @P0 IMAD.IADD R3, R5.reuse, 0x1, R2 ;  /* 0x0000000105030824 */ /* 0x040fe400078e0202 */
[--C-:B------:R-:W-:Y:S02]  /*00d0*/  @P0 IMAD.IADD R2, R5, 0x1, R4.reuse ;  /* 0x0000000105020824 */ /* 0x100fe400078e0204 */
[----:B------:R-:W-:Y:S02]  /*00e0*/  @!P0 IMAD.MOV.U32 R3, RZ, RZ, R4 ;  /* 0x000000ffff038224 */ /* 0x000fe400078e0004 */
[----:B------:R-:W-:Y:S01]  /*00f0*/  @!P0 VIADD R2, R2, 0x1 ;  /* 0x0000000102028836 */ /* 0x000fe20000000000 */
[----:B------:R-:W-:Y:S06]  /*0100*/  BRA `(.L_x_1) ;  /* 0x0000000000107947 */ /* 0x000fec0003800000 */
.L_x_0:
[----:B------:R-:W-:-:S13]  /*0110*/  ISETP.GE.U32.AND P0, PT, R4, R2, PT ;  /* 0x000000020400720c */ /* 0x000fda0003f06070 */
[----:B------:R-:W-:Y:S01]  /*0120*/  @P0 IMAD.IADD R3, R5, 0x1, R2 ;  /* 0x0000000105030824 */ /* 0x000fe200078e0202 */
[----:B------:R-:W-:Y:S02]  /*0130*/  @P0 IADD3 R2, PT, PT, R4, 0x1, R5 ;  /* 0x0000000104020810 */ /* 0x000fe40007ffe005 */
[----:B------:R-:W-:-:S07]  /*0140*/  @!P0 MOV R3, R4 ;  /* 0x0000000400038202 */ /* 0x000fce0000000f00 */
.L_x_1:
[----:B------:R-:W0:Y:S01]  /*0150*/  LDCU UR4, c[0x0][0x388] ;  /* 0x00007100ff0477ac */ /* 0x000e220008000800 */
[----:B------:R-:W1:Y:S01]  /*0160*/  LDC R5, c[0x0][0x360] ;  /* 0x0000d800ff057b82 */ /* 0x000e620000000800 */
[----:B------:R-:W-:Y:S01]  /*0170*/  BSSY.RECONVERGENT B0, `(.L_x_2) ;  /* 0x0000024000007945 */ /* 0x000fe20003800200 */
[----:B0-----:R-:W-:Y:S02]  /*0180*/  USHF.R.S32.HI UR5, URZ, 0x1f, UR4 ;  /* 0x0000001fff057899 */ /* 0x001fe40008011404 */
[----:B------:R-:W-:-:S04]  /*0190*/  IMAD.WIDE.U32 R12, R0, UR4, RZ ;  /* 0x00000004000c7c25 */ /* 0x000fc8000f8e00ff */
[----:B------:R-:W-:Y:S02]  /*01a0*/  IMAD R6, R3, UR4, RZ ;  /* 0x0000000403067c24 */ /* 0x000fe4000f8e02ff */
[----:B------:R-:W-:-:S03]  /*01b0*/  IMAD R7, R0, UR5, RZ ;  /* 0x0000000500077c24 */ /* 0x000fc6000f8e02ff */
[----:B------:R-:W-:Y:S01]  /*01c0*/  SHF.R.S32.HI R8, RZ, 0x1f, R6 ;  /* 0x0000001fff087819 */ /* 0x000fe20000011406 */
[----:B------:R-:W-:Y:S02]  /*01d0*/  IMAD.IADD R4, R13, 0x1, R7 ;  /* 0x000000010d047824 */ /* 0x000fe400078e0207 */
[----:B------:R-:W-:Y:S01]  /*01e0*/  IMAD R7, R2, UR4, RZ ;  /* 0x0000000402077c24 */ /* 0x000fe2000f8e02ff */
[----:B------:R-:W-:Y:S02]  /*01f0*/  UMOV UR4, URZ ;  /* 0x000000ff00047c82 */ /* 0x000fe40008000000 */
[----:B------:R-:W-:Y:S02]  /*0200*/  ISETP.NE.U32.AND P0, PT, R4, RZ, PT ;  /* 0x000000ff0400720c */ /* 0x000fe40003f05070 */
[----:B------:R-:W-:-:S11]  /*0210*/  SHF.R.S32.HI R9, RZ, 0x1f, R7 ;  /* 0x0000001fff097819 */ /* 0x000fd60000011407 */
[----:B------:R-:W-:Y:S05]  /*0220*/  @P0 BRA `(.L_x_3) ;  /* 0x00000000004c0947 */ /* 0x000fea0003800000 */
[----:B-1----:R-:W0:Y:S01]  /*0230*/  I2F.U32.RP R14, R5 ;  /* 0x00000005000e7306 */ /* 0x002e220000209000 */
[----:B------:R-:W-:-:S07]  /*0240*/  ISETP.NE.U32.AND P2, PT, R5, RZ, PT ;  /* 0x000000ff0500720c */ /* 0x000fce0003f45070 */
[----:B0-----:R-:W0:Y:S02]  /*0250*/  MUFU.RCP R14, R14 ;  /* 0x0000000e000e7308 */ /* 0x001e240000001000 */
[----:B0-----:R-:W-:-:S06]  /*0260*/  VIADD R10, R14, 0xffffffe ;  /* 0x0ffffffe0e0a7836 */ /* 0x001fcc0000000000 */
[----:B------:R0:W1:Y:S02]  /*0270*/  F2I.FTZ.U32.TRUNC.NTZ R11, R10 ;  /* 0x0000000a000b7305 */ /* 0x000064000021f000 */
[----:B0-----:R-:W-:Y:S02]  /*0280*/  IMAD.MOV.U32 R10, RZ, RZ, RZ ;  /* 0x000000ffff0a7224 */ /* 0x001fe400078e00ff */
[----:B-1----:R-:W-:-:S04]  /*0290*/  IMAD.MOV R16, RZ, RZ, -R11 ;  /* 0x000000ffff107224 */ /* 0x002fc800078e0a0b */
[----:B------:R-:W-:-:S04]  /*02a0*/  IMAD R15, R16, R5, RZ ;  /* 0x00000005100f7224 */ /* 0x000fc800078e02ff */
[----:B------:R-:W-:-:S06]  /*02b0*/  IMAD.HI.U32 R11, R11, R15, R10 ;  /* 0x0000000f0b0b7227 */ /* 0x000fcc00078e000a */
[----:B------:R-:W-:-:S04]  /*02c0*/  IMAD.HI.U32 R11, R11, R12, RZ ;  /* 0x0000000c0b0b7227 */ /* 0x000fc800078e00ff */
[----:B------:R-:W-:-:S04]  /*02d0*/  IMAD.MOV R16, RZ, RZ, -R11 ;  /* 0x000000ffff107224 */ /* 0x000fc800078e0a0b */
[----:B------:R-:W-:-:S05]  /*02e0*/  IMAD R16, R5, R16, R12 ;  /* 0x0000001005107224 */ /* 0x000fca00078e020c */
[----:B------:R-:W-:-:S13]  /*02f0*/  ISETP.GE.U32.AND P0, PT, R16, R5, PT ;  /* 0x000000051000720c */ /* 0x000fda0003f06070 */
[----:B------:R-:W-:Y:S01]  /*0300*/  @P0 IMAD.IADD R16, R16, 0x1, -R5 ;  /* 0x0000000110100824 */ /* 0x000fe200078e0a05 */
[----:B------:R-:W-:-:S04]  /*0310*/  @P0 IADD3 R11, PT, PT, R11, 0x1, RZ ;  /* 0x000000010b0b0810 */ /* 0x000fc80007ffe0ff */
[----:B------:R-:W-:-:S13]  /*0320*/  ISETP.GE.U32.AND P1, PT, R16, R5, PT ;  /* 0x000000051000720c */ /* 0x000fda0003f26070 */
[----:B------:R-:W-:Y:S01]  /*0330*/  @P1 VIADD R11, R11, 0x1 ;  /* 0x000000010b0b1836 */ /* 0x000fe20000000000 */
[----:B------:R-:W-:Y:S01]  /*0340*/  @!P2 LOP3.LUT R11, RZ, R5, RZ, 0x33, !PT ;  /* 0x00000005ff0ba212 */ /* 0x000fe200078e33ff */
[----:B------:R-:W-:Y:S06]  /*0350*/  BRA `(.L_x_4) ;  /* 0x0000000000147947 */ /* 0x000fec0003800000 */
.L_x_3:
[----:B------:R-:W-:Y:S01]  /*0360*/  IMAD.MOV.U32 R19, RZ, RZ, R12 ;  /* 0x000000ffff137224 */ /* 0x000fe200078e000c */
[----:B------:R-:W-:-:S07]  /*0370*/  MOV R18, 0x390 ;  /* 0x0000039000127802 */ /* 0x000fce0000000f00 */
[----:B-1----:R-:W-:Y:S05]  /*0380*/  CALL.REL.NOINC `($__internal_0_$__cuda_sm20_div_u64) ;  /* 0x0000000c00c87944 */ /* 0x002fea0003c00000 */
[----:B------:R-:W-:Y:S02]  /*0390*/  IMAD.MOV.U32 R11, RZ, RZ, R14 ;  /* 0x000000ffff0b7224 */ /* 0x000fe400078e000e */
[----:B------:R-:W-:-:S07]  /*03a0*/  IMAD.MOV.U32 R10, RZ, RZ, R15 ;  /* 0x000000ffff0a7224 */ /* 0x000fce00078e000f */
.L_x_4:
[----:B------:R-:W-:Y:S05]  /*03b0*/  BSYNC.RECONVERGENT B0 ;  /* 0x0000000000007941 */ /* 0x000fea0003800200 */
.L_x_2:
[----:B------:R-:W0:Y:S01]  /*03c0*/  LDCU UR6, c[0x0][0x388] ;  /* 0x00007100ff0677ac */ /* 0x000e220008000800 */
[----:B------:R-:W-:Y:S01]  /*03d0*/  BSSY.RECONVERGENT B0, `(.L_x_5) ;  /* 0x000001d000007945 */ /* 0x000fe20003800200 */
[----:B0-----:R-:W-:-:S04]  /*03e0*/  IADD3 R19, P0, PT, R12, UR6, RZ ;  /* 0x000000060c137c10 */ /* 0x001fc8000ff1e0ff */
[----:B------:R-:W-:-:S04]  /*03f0*/  IADD3.X R4, PT, PT, R4, UR5, RZ, P0, !PT ;  /* 0x0000000504047c10 */ /* 0x000fc800087fe4ff */
[----:B------:R-:W-:-:S13]  /*0400*/  ISETP.NE.U32.AND P0, PT, R4, RZ, PT ;  /* 0x000000ff0400720c */ /* 0x000fda0003f05070 */
[----:B------:R-:W-:Y:S05]  /*0410*/  @P0 BRA `(.L_x_6) ;  /* 0x0000000000500947 */ /* 0x000fea0003800000 */
[----:B------:R-:W0:Y:S01]  /*0420*/  I2F.U32.RP R14, R5 ;  /* 0x00000005000e7306 */ /* 0x000e220000209000 */
[----:B------:R-:W-:Y:S01]  /*0430*/  HFMA2 R12, -RZ, RZ, 0, 0 ;  /* 0x00000000ff0c7431 */ /* 0x000fe200000001ff */
[----:B------:R-:W-:-:S06]  /*0440*/  ISETP.NE.U32.AND P2, PT, R5, RZ, PT ;  /* 0x000000ff0500720c */ /* 0x000fcc0003f45070 */
[----:B0-----:R-:W0:Y:S02]  /*0450*/  MUFU.RCP R14, R14 ;  /* 0x0000000e000e7308 */ /* 0x001e240000001000 */
[----:B0-----:R-:W-:-:S06]  /*0460*/  VIADD R13, R14, 0xffffffe ;  /* 0x0ffffffe0e0d7836 */ /* 0x001fcc0000000000 */
[----:B------:R-:W0:Y:S02]  /*0470*/  F2I.FTZ.U32.TRUNC.NTZ R13, R13 ;  /* 0x0000000d000d7305 */ /* 0x000e24000021f000 */
[----:B0-----:R-:W-:-:S04]  /*0480*/  IMAD.MOV R4, RZ, RZ, -R13 ;  /* 0x000000ffff047224 */ /* 0x001fc800078e0a0d */
[----:B------:R-:W-:-:S04]  /*0490*/  IMAD R15, R4, R5, RZ ;  /* 0x00000005040f7224 */ /* 0x000fc800078e02ff */
[----:B------:R-:W-:-:S04]  /*04a0*/  IMAD.HI.U32 R12, R13, R15, R12 ;  /* 0x0000000f0d0c7227 */ /* 0x000fc800078e000c */
[----:B------:R-:W-:Y:S02]  /*04b0*/  IMAD.MOV.U32 R13, RZ, RZ, RZ ;  /* 0x000000ffff0d7224 */ /* 0x000fe400078e00ff */
[----:B------:R-:W-:-:S04]  /*04c0*/  IMAD.HI.U32 R12, R12, R19, RZ ;  /* 0x000000130c0c7227 */ /* 0x000fc800078e00ff */
[----:B------:R-:W-:-:S04]  /*04d0*/  IMAD.MOV R4, RZ, RZ, -R12 ;  /* 0x000000ffff047224 */ /* 0x000fc800078e0a0c */
[----:B------:R-:W-:-:S05]  /*04e0*/  IMAD R4, R5, R4, R19 ;  /* 0x0000000405047224 */ /* 0x000fca00078e0213 */
[----:B------:R-:W-:-:S13]  /*04f0*/  ISETP.GE.U32.AND P0, PT, R4, R5, PT ;  /* 0x000000050400720c */ /* 0x000fda0003f06070 */
[----:B------:R-:W-:Y:S02]  /*0500*/  @P0 IMAD.IADD R4, R4, 0x1, -R5 ;  /* 0x0000000104040824 */ /* 0x000fe400078e0a05 */
[----:B------:R-:W-:-:S03]  /*0510*/  @P0 VIADD R12, R12, 0x1 ;  /* 0x000000010c0c0836 */ /* 0x000fc60000000000 */
[----:B------:R-:W-:-:S13]  /*0520*/  ISETP.GE.U32.AND P1, PT, R4, R5, PT ;  /* 0x000000050400720c */ /* 0x000fda0003f26070 */
[----:B------:R-:W-:Y:S01]  /*0530*/  @P1 VIADD R12, R12, 0x1 ;  /* 0x000000010c0c1836 */ /* 0x000fe20000000000 */
[----:B------:R-:W-:Y:S01]  /*0540*/  @!P2 LOP3.LUT R12, RZ, R5, RZ, 0x33, !PT ;  /* 0x00000005ff0ca212 */ /* 0x000fe200078e33ff */
[----:B------:R-:W-:Y:S06]  /*0550*/  BRA `(.L_x_7) ;  /* 0x0000000000107947 */ /* 0x000fec0003800000 */
.L_x_6:
[----:B------:R-:W-:-:S07]  /*0560*/  MOV R18, 0x580 ;  /* 0x0000058000127802 */ /* 0x000fce0000000f00 */
[----:B------:R-:W-:Y:S05]  /*0570*/  CALL.REL.NOINC `($__internal_0_$__cuda_sm20_div_u64) ;  /* 0x0000000c004c7944 */ /* 0x000fea0003c00000 */
[----:B------:R-:W-:Y:S01]  /*0580*/  MOV R12, R14 ;  /* 0x0000000e000c7202 */ /* 0x000fe20000000f00 */
[----:B------:R-:W-:-:S07]  /*0590*/  IMAD.MOV.U32 R13, RZ, RZ, R15 ;  /* 0x000000ffff0d7224 */ /* 0x000fce00078e000f */
.L_x_7:
[----:B------:R-:W-:Y:S05]  /*05a0*/  BSYNC.RECONVERGENT B0 ;  /* 0x0000000000007941 */ /* 0x000fea0003800200 */
.L_x_5:
[----:B------:R-:W-:Y:S01]  /*05b0*/  ISETP.GE.U32.AND P0, PT, R11, R12, PT ;  /* 0x0000000c0b00720c */ /* 0x000fe20003f06070 */
[----:B------:R-:W0:Y:S01]  /*05c0*/  LDCU.64 UR6, c[0x0][0x358] ;  /* 0x00006b00ff0677ac */ /* 0x000e220008000a00 */
[----:B------:R-:W-:Y:S01]  /*05d0*/  BSSY.RECONVERGENT B0, `(.L_x_8) ;  /* 0x0000088000007945 */ /* 0x000fe20003800200 */
[----:B------:R-:W-:Y:S01]  /*05e0*/  IMAD.MOV.U32 R18, RZ, RZ, RZ ;  /* 0x000000ffff127224 */ /* 0x000fe200078e00ff */
[----:B------:R-:W-:-:S13]  /*05f0*/  ISETP.GE.U32.AND.EX P0, PT, R10, R13, PT, P0 ;  /* 0x0000000d0a00720c */ /* 0x000fda0003f06100 */
[----:B------:R-:W-:Y:S05]  /*0600*/  @P0 BRA `(.L_x_9) ;  /* 0x0000000800100947 */ /* 0x000fea0003800000 */
[CC--:B------:R-:W-:Y:S01]  /*0610*/  IADD3 R4, P2, PT, R12.reuse, -R11.reuse, RZ ;  /* 0x8000000b0c047210 */ /* 0x0c0fe20007f5e0ff */
[----:B------:R-:W-:Y:S01]  /*0620*/  BSSY.RECONVERGENT B1, `(.L_x_10) ;  /* 0x000003f000017945 */ /* 0x000fe20003800200 */
[----:B------:R-:W-:Y:S01]  /*0630*/  IADD3 R12, P0, PT, -R12, R11, RZ ;  /* 0x0000000b0c0c7210 */ /* 0x000fe20007f1e1ff */
[----:B------:R-:W-:Y:S01]  /*0640*/  IMAD.MOV.U32 R18, RZ, RZ, RZ ;  /* 0x000000ffff127224 */ /* 0x000fe200078e00ff */
[----:B------:R-:W-:Y:S01]  /*0650*/  LOP3.LUT R24, R4, 0x7, RZ, 0xc0, !PT ;  /* 0x0000000704187812 */ /* 0x000fe200078ec0ff */
[----:B------:R-:W-:Y:S01]  /*0660*/  IMAD.X R17, R13, 0x1, ~R10, P2 ;  /* 0x000000010d117824 */ /* 0x000fe200010e0e0a */
[----:B------:R-:W-:Y:S01]  /*0670*/  ISETP.GT.U32.AND P1, PT, R12, -0x8, PT ;  /* 0xfffffff80c00780c */ /* 0x000fe20003f24070 */
[----:B------:R-:W-:Y:S01]  /*0680*/  IMAD.X R12, R10, 0x1, ~R13, P0 ;  /* 0x000000010a0c7824 */ /* 0x000fe200000e0e0d */
[----:B------:R-:W-:-:S04]  /*0690*/  ISETP.NE.U32.AND P0, PT, R24, RZ, PT ;  /* 0x000000ff1800720c */ /* 0x000fc80003f05070 */
[----:B------:R-:W-:Y:S02]  /*06a0*/  ISETP.GT.U32.AND.EX P1, PT, R12, -0x1, PT, P1 ;  /* 0xffffffff0c00780c */ /* 0x000fe40003f24110 */
[----:B------:R-:W-:-:S11]  /*06b0*/  ISETP.NE.AND.EX P0, PT, RZ, RZ, PT, P0 ;  /* 0x000000ffff00720c */ /* 0x000fd60003f05300 */
[----:B------:R-:W-:Y:S05]  /*06c0*/  @P1 BRA `(.L_x_11) ;  /* 0x0000000000d01947 */ /* 0x000fea0003800000 */
[----:B------:R-:W1:Y:S01]  /*06d0*/  LDCU.64 UR4, c[0x0][0x380] ;  /* 0x00007000ff0477ac */ /* 0x000e620008000a00 */
[-C--:B------:R-:W-:Y:S01]  /*06e0*/  IADD3 R13, P1, PT, R6, R11.reuse, RZ ;  /* 0x0000000b060d7210 */ /* 0x080fe20007f3e0ff */
[----:B------:R-:W-:Y:S01]  /*06f0*/  IMAD.MOV.U32 R18, RZ, RZ, RZ ;  /* 0x000000ffff127224 */ /* 0x000fe200078e00ff */
[----:B------:R-:W-:Y:S02]  /*0700*/  IADD3 R15, P2, PT, R7, R11, RZ ;  /* 0x0000000b070f7210 */ /* 0x000fe40007f5e0ff */
[----:B------:R-:W-:-:S03]  /*0710*/  IADD3.X R16, PT, PT, R8, R10, RZ, P1, !PT ;  /* 0x0000000a08107210 */ /* 0x000fc60000ffe4ff */
[----:B------:R-:W-:Y:S01]  /*0720*/  IMAD.X R12, R9, 0x1, R10, P2 ;  /* 0x00000001090c7824 */ /* 0x000fe200010e060a */
[----:B-1----:R-:W-:Y:S02]  /*0730*/  LEA R19, P1, R13, UR4, 0x2 ;  /* 0x000000040d137c11 */ /* 0x002fe4000f8210ff */
[----:B------:R-:W-:Y:S02]  /*0740*/  LEA R14, P3, R15, UR4, 0x2 ;  /* 0x000000040f0e7c11 */ /* 0x000fe4000f8610ff */
[----:B------:R-:W-:Y:S01]  /*0750*/  LEA.HI.X R13, R13, UR5, R16, 0x2, P1 ;  /* 0x000000050d0d7c11 */ /* 0x000fe200088f1410 */
[----:B------:R-:W-:Y:S01]  /*0760*/  IMAD.MOV.U32 R16, RZ, RZ, R17 ;  /* 0x000000ffff107224 */ /* 0x000fe200078e0011 */
[----:B------:R-:W-:Y:S02]  /*0770*/  IADD3 R19, P1, PT, R19, 0x10, RZ ;  /* 0x0000001013137810 */ /* 0x000fe40007f3e0ff */
[----:B------:R-:W-:Y:S02]  /*0780*/  IADD3 R14, P2, PT, R14, 0x10, RZ ;  /* 0x000000100e0e7810 */ /* 0x000fe40007f5e0ff */
[----:B------:R-:W-:Y:S01]  /*0790*/  LEA.HI.X R15, R15, UR5, R12, 0x2, P3 ;  /* 0x000000050f0f7c11 */ /* 0x000fe200098f140c */
[----:B------:R-:W-:Y:S01]  /*07a0*/  IMAD.X R13, RZ, RZ, R13, P1 ;  /* 0x000000ffff0d7224 */ /* 0x000fe200008e060d */
[----:B------:R-:W-:-:S03]  /*07b0*/  LOP3.LUT R17, R4, 0xfffffff8, RZ, 0xc0, !PT ;  /* 0xfffffff804117812 */ /* 0x000fc600078ec0ff */
[----:B------:R-:W-:-:S07]  /*07c0*/  IMAD.X R15, RZ, RZ, R15, P2 ;  /* 0x000000ffff0f7224 */ /* 0x000fce00010e060f */
.L_x_12:
[----:B------:R-:W-:Y:S01]  /*07d0*/  MOV R12, R19 ;  /* 0x00000013000c7202 */ /* 0x000fe20000000f00 */
[----:B0-----:R-:W2:Y:S04]  /*07e0*/  LDG.E R22, desc[UR6][R14.64+-0x10] ;  /* 0xfffff0060e167981 */ /* 0x001ea8000c1e1900 */
[----:B------:R-:W2:Y:S04]  /*07f0*/  LDG.E R21, desc[UR6][R12.64+-0x10] ;  /* 0xfffff0060c157981 */ /* 0x000ea8000c1e1900 */
[----:B------:R-:W3:Y:S04]  /*0800*/  LDG.E R23, desc[UR6][R12.64+-0xc] ;  /* 0xfffff4060c177981 */ /* 0x000ee8000c1e1900 */
[----:B------:R-:W3:Y:S04]  /*0810*/  LDG.E R25, desc[UR6][R14.64+-0xc] ;  /* 0xfffff4060e197981 */ /* 0x000ee8000c1e1900 */
[----:B------:R-:W4:Y:S04]  /*0820*/  LDG.E R19, desc[UR6][R12.64+-0x8] ;  /* 0xfffff8060c137981 */ /* 0x000f28000c1e1900 */
[----:B------:R-:W4:Y:S01]  /*0830*/  LDG.E R20, desc[UR6][R14.64+-0x8] ;  /* 0xfffff8060e147981 */ /* 0x000f22000c1e1900 */
[----:B--2---:R-:W-:-:S03]  /*0840*/  FFMA R22, R21, R22, R18 ;  /* 0x0000001615167223 */ /* 0x004fc60000000012 */
[----:B------:R-:W2:Y:S04]  /*0850*/  LDG.E R21, desc[UR6][R12.64+-0x4] ;  /* 0xfffffc060c157981 */ /* 0x000ea8000c1e1900 */
[----:B------:R-:W2:Y:S01]  /*0860*/  LDG.E R18, desc[UR6][R14.64+-0x4] ;  /* 0xfffffc060e127981 */ /* 0x000ea2000c1e1900 */
[----:B---3--:R-:W-:-:S03]  /*0870*/  FFMA R26, R23, R25, R22 ;  /* 0x00000019171a7223 */ /* 0x008fc60000000016 */
[----:B------:R-:W3:Y:S04]  /*0880*/  LDG.E R23, desc[UR6][R12.64] ;  /* 0x000000060c177981 */ /* 0x000ee8000c1e1900 */
[----:B------:R-:W3:Y:S01]  /*0890*/  LDG.E R22, desc[UR6][R14.64] ;  /* 0x000000060e167981 */ /* 0x000ee2000c1e1900 */
[----:B----4-:R-:W-:-:S03]  /*08a0*/  FFMA R26, R19, R20, R26 ;  /* 0x00000014131a7223 */ /* 0x010fc6000000001a */
[----:B------:R-:W4:Y:S04]  /*08b0*/  LDG.E R19, desc[UR6][R12.64+0x4] ;  /* 0x000004060c137981 */ /* 0x000f28000c1e1900 */
[----:B------:R-:W4:Y:S01]  /*08c0*/  LDG.E R20, desc[UR6][R14.64+0x4] ;  /* 0x000004060e147981 */ /* 0x000f22000c1e1900 */
[----:B------:R-:W-:Y:S01]  /*08d0*/  IADD3 R17, P1, PT, R17, -0x8, RZ ;  /* 0xfffffff811117810 */ /* 0x000fe20007f3e0ff */
[----:B--2---:R-:W-:Y:S02]  /*08e0*/  FFMA R26, R21, R18, R26 ;  /* 0x00000012151a7223 */ /* 0x004fe4000000001a */
[----:B------:R-:W2:Y:S04]  /*08f0*/  LDG.E R18, desc[UR6][R12.64+0x8] ;  /* 0x000008060c127981 */ /* 0x000ea8000c1e1900 */
[----:B------:R-:W2:Y:S01]  /*0900*/  LDG.E R21, desc[UR6][R14.64+0x8] ;  /* 0x000008060e157981 */ /* 0x000ea2000c1e1900 */
[----:B---3--:R-:W-:-:S03]  /*0910*/  FFMA R26, R23, R22, R26 ;  /* 0x00000016171a7223 */ /* 0x008fc6000000001a */
[----:B------:R-:W3:Y:S04]  /*0920*/  LDG.E R22, desc[UR6][R12.64+0xc] ;  /* 0x00000c060c167981 */ /* 0x000ee8000c1e1900 */
[----:B------:R0:W3:Y:S01]  /*0930*/  LDG.E R23, desc[UR6][R14.64+0xc] ;  /* 0x00000c060e177981 */ /* 0x0000e2000c1e1900 */
[----:B------:R-:W-:Y:S02]  /*0940*/  IADD3.X R16, PT, PT, R16, -0x1, RZ, P1, !PT ;  /* 0xffffffff10107810 */ /* 0x000fe40000ffe4ff */
[----:B------:R-:W-:-:S04]  /*0950*/  ISETP.NE.U32.AND P1, PT, R17, RZ, PT ;  /* 0x000000ff1100720c */ /* 0x000fc80003f25070 */
[----:B------:R-:W-:Y:S01]  /*0960*/  ISETP.NE.AND.EX P1, PT, R16, RZ, PT, P1 ;  /* 0x000000ff1000720c */ /* 0x000fe20003f25310 */
[----:B----4-:R-:W-:Y:S01]  /*0970*/  FFMA R25, R19, R20, R26 ;  /* 0x0000001413197223 */ /* 0x010fe2000000001a */
[----:B------:R-:W-:Y:S02]  /*0980*/  IADD3 R11, P2, PT, R11, 0x8, RZ ;  /* 0x000000080b0b7810 */ /* 0x000fe40007f5e0ff */
[----:B------:R-:W-:Y:S02]  /*0990*/  IADD3 R19, P3, PT, R12, 0x20, RZ ;  /* 0x000000200c137810 */ /* 0x000fe40007f7e0ff */
[----:B0-----:R-:W-:Y:S01]  /*09a0*/  IADD3 R14, P4, PT, R14, 0x20, RZ ;  /* 0x000000200e0e7810 */ /* 0x001fe20007f9e0ff */
[----:B------:R-:W-:Y:S02]  /*09b0*/  IMAD.X R10, RZ, RZ, R10, P2 ;  /* 0x000000ffff0a7224 */ /* 0x000fe400010e060a */
[----:B------:R-:W-:Y:S02]  /*09c0*/  IMAD.X R13, RZ, RZ, R13, P3 ;  /* 0x000000ffff0d7224 */ /* 0x000fe400018e060d */
[----:B------:R-:W-:-:S02]  /*09d0*/  IMAD.X R15, RZ, RZ, R15, P4 ;  /* 0x000000ffff0f7224 */ /* 0x000fc400020e060f */
[----:B--2---:R-:W-:-:S04]  /*09e0*/  FFMA R21, R18, R21, R25 ;  /* 0x0000001512157223 */ /* 0x004fc80000000019 */
[----:B---3--:R-:W-:Y:S01]  /*09f0*/  FFMA R18, R22, R23, R21 ;  /* 0x0000001716127223 */ /* 0x008fe20000000015 */
[----:B------:R-:W-:Y:S06]  /*0a00*/  @P1 BRA `(.L_x_12) ;  /* 0xfffffffc00701947 */ /* 0x000fec000383ffff */
.L_x_11:
[----:B0-----:R-:W-:Y:S05]  /*0a10*/  BSYNC.RECONVERGENT B1 ;  /* 0x0000000000017941 */ /* 0x001fea0003800200 */
.L_x_10:
[----:B------:R-:W-:Y:S05]  /*0a20*/  @!P0 BRA `(.L_x_9) ;  /* 0x0000000400088947 */ /* 0x000fea0003800000 */
[----:B------:R-:W-:Y:S01]  /*0a30*/  ISETP.GE.U32.AND P1, PT, R24, 0x4, PT ;  /* 0x000000041800780c */ /* 0x000fe20003f26070 */
[----:B------:R-:W-:Y:S01]  /*0a40*/  BSSY.RECONVERGENT B1, `(.L_x_13) ;  /* 0x000001d000017945 */ /* 0x000fe20003800200 */
[----:B------:R-:W-:Y:S02]  /*0a50*/  LOP3.LUT R25, R4, 0x3, RZ, 0xc0, !PT ;  /* 0x0000000304197812 */ /* 0x000fe400078ec0ff */
[----:B------:R-:W-:Y:S02]  /*0a60*/  ISETP.GE.U32.AND.EX P1, PT, RZ, RZ, PT, P1 ;  /* 0x000000ffff00720c */ /* 0x000fe40003f26110 */
[----:B------:R-:W-:-:S04]  /*0a70*/  ISETP.NE.U32.AND P0, PT, R25, RZ, PT ;  /* 0x000000ff1900720c */ /* 0x000fc80003f05070 */
[----:B------:R-:W-:-:S07]  /*0a80*/  ISETP.NE.AND.EX P0, PT, RZ, RZ, PT, P0 ;  /* 0x000000ffff00720c */ /* 0x000fce0003f05300 */
[----:B------:R-:W-:Y:S06]  /*0a90*/  @!P1 BRA `(.L_x_14) ;  /* 0x00000000005c9947 */ /* 0x000fec0003800000 */
[----:B------:R-:W0:Y:S01]  /*0aa0*/  LDCU.64 UR4, c[0x0][0x380] ;  /* 0x00007000ff0477ac */ /* 0x000e220008000a00 */
[-C--:B------:R-:W-:Y:S02]  /*0ab0*/  IADD3 R13, P1, PT, R6, R11.reuse, RZ ;  /* 0x0000000b060d7210 */ /* 0x080fe40007f3e0ff */
[----:B------:R-:W-:-:S03]  /*0ac0*/  IADD3 R17, P2, PT, R7, R11, RZ ;  /* 0x0000000b07117210 */ /* 0x000fc60007f5e0ff */
[--C-:B------:R-:W-:Y:S02]  /*0ad0*/  IMAD.X R16, R8, 0x1, R10.reuse, P1 ;  /* 0x0000000108107824 */ /* 0x100fe400008e060a */
[----:B------:R-:W-:Y:S01]  /*0ae0*/  IMAD.X R20, R9, 0x1, R10, P2 ;  /* 0x0000000109147824 */ /* 0x000fe200010e060a */
[----:B0-----:R-:W-:Y:S02]  /*0af0*/  LEA R14, P1, R13, UR4, 0x2 ;  /* 0x000000040d0e7c11 */ /* 0x001fe4000f8210ff */
[----:B------:R-:W-:Y:S02]  /*0b00*/  LEA R12, P2, R17, UR4, 0x2 ;  /* 0x00000004110c7c11 */ /* 0x000fe4000f8410ff */
[----:B------:R-:W-:Y:S02]  /*0b10*/  LEA.HI.X R15, R13, UR5, R16, 0x2, P1 ;  /* 0x000000050d0f7c11 */ /* 0x000fe400088f1410 */
[----:B------:R-:W-:-:S03]  /*0b20*/  LEA.HI.X R13, R17, UR5, R20, 0x2, P2 ;  /* 0x00000005110d7c11 */ /* 0x000fc600090f1414 */
[----:B------:R-:W2:Y:S04]  /*0b30*/  LDG.E R17, desc[UR6][R14.64] ;  /* 0x000000060e117981 */ /* 0x000ea8000c1e1900 */
[----:B------:R-:W2:Y:S04]  /*0b40*/  LDG.E R16, desc[UR6][R12.64] ;  /* 0x000000060c107981 */ /* 0x000ea8000c1e1900 */
[----:B------:R-:W3:Y:S04]  /*0b50*/  LDG.E R19, desc[UR6][R14.64+0x4] ;  /* 0x000004060e137981 */ /* 0x000ee8000c1e1900 */
[----:B------:R-:W3:Y:S04]  /*0b60*/  LDG.E R20, desc[UR6][R12.64+0x4] ;  /* 0x000004060c147981 */ /* 0x000ee8000c1e1900 */
[----:B------:R-:W4:Y:S04]  /*0b70*/  LDG.E R21, desc[UR6][R14.64+0x8] ;  /* 0x000008060e157981 */ /* 0x000f28000c1e1900 */
[----:B------:R-:W4:Y:S04]  /*0b80*/  LDG.E R22, desc[UR6][R12.64+0x8] ;  /* 0x000008060c167981 */ /* 0x000f28000c1e1900 */
[----:B------:R-:W5:Y:S04]  /*0b90*/  LDG.E R23, desc[UR6][R14.64+0xc] ;  /* 0x00000c060e177981 */ /* 0x000f68000c1e1900 */
[----:B------:R-:W5:Y:S01]  /*0ba0*/  LDG.E R24, desc[UR6][R12.64+0xc] ;  /* 0x00000c060c187981 */ /* 0x000f62000c1e1900 */
[----:B------:R-:W-:-:S04]  /*0bb0*/  IADD3 R11, P1, PT, R11, 0x4, RZ ;  /* 0x000000040b0b7810 */ /* 0x000fc80007f3e0ff */
[----:B------:R-:W-:Y:S01]  /*0bc0*/  IADD3.X R10, PT, PT, RZ, R10, RZ, P1, !PT ;  /* 0x0000000aff0a7210 */ /* 0x000fe20000ffe4ff */
[----:B--2---:R-:W-:-:S04]  /*0bd0*/  FFMA R16, R17, R16, R18 ;  /* 0x0000001011107223 */ /* 0x004fc80000000012 */
[----:B---3--:R-:W-:-:S04]  /*0be0*/  FFMA R16, R19, R20, R16 ;  /* 0x0000001413107223 */ /* 0x008fc80000000010 */
[----:B----4-:R-:W-:-:S04]  /*0bf0*/  FFMA R16, R21, R22, R16 ;  /* 0x0000001615107223 */ /* 0x010fc80000000010 */
[----:B-----5:R-:W-:-:S07]  /*0c00*/  FFMA R18, R23, R24, R16 ;  /* 0x0000001817127223 */ /* 0x020fce0000000010 */
.L_x_14:
[----:B------:R-:W-:Y:S05]  /*0c10*/  BSYNC.RECONVERGENT B1 ;  /* 0x0000000000017941 */ /* 0x000fea0003800200 */
.L_x_13:
[----:B------:R-:W-:Y:S05]  /*0c20*/  @!P0 BRA `(.L_x_9) ;  /* 0x0000000000888947 */ /* 0x000fea0003800000 */
[----:B------:R-:W-:Y:S02]  /*0c30*/  ISETP.NE.U32.AND P0, PT, R25, 0x1, PT ;  /* 0x000000011900780c */ /* 0x000fe40003f05070 */
[----:B------:R-:W-:Y:S02]  /*0c40*/  LOP3.LUT R4, R4, 0x1, RZ, 0xc0, !PT ;  /* 0x0000000104047812 */ /* 0x000fe400078ec0ff */
[----:B------:R-:W-:Y:S02]  /*0c50*/  ISETP.NE.AND.EX P0, PT, RZ, RZ, PT, P0 ;  /* 0x000000ffff00720c */ /* 0x000fe40003f05300 */
[----:B------:R-:W-:-:S04]  /*0c60*/  ISETP.NE.U32.AND P1, PT, R4, 0x1, PT ;  /* 0x000000010400780c */ /* 0x000fc80003f25070 */
[----:B------:R-:W-:-:S07]  /*0c70*/  ISETP.NE.U32.AND.EX P1, PT, RZ, RZ, PT, P1 ;  /* 0x000000ffff00720c */ /* 0x000fce0003f25110 */
[----:B------:R-:W0:Y:S01]  /*0c80*/  @P0 LDC.64 R16, c[0x0][0x380] ;  /* 0x0000e000ff100b82 */ /* 0x000e220000000a00 */
[-C--:B------:R-:W-:Y:S02]  /*0c90*/  @P0 IADD3 R13, P2, PT, R6, R11.reuse, RZ ;  /* 0x0000000b060d0210 */ /* 0x080fe40007f5e0ff */
[----:B------:R-:W-:Y:S02]  /*0ca0*/  @P0 IADD3 R19, P4, PT, R7, R11, RZ ;  /* 0x0000000b07130210 */ /* 0x000fe40007f9e0ff */
[----:B------:R-:W-:Y:S01]  /*0cb0*/  @P0 IADD3 R11, P3, PT, R11, 0x2, RZ ;  /* 0x000000020b0b0810 */ /* 0x000fe20007f7e0ff */
[--C-:B------:R-:W-:Y:S02]  /*0cc0*/  @P0 IMAD.X R20, R8, 0x1, R10.reuse, P2 ;  /* 0x0000000108140824 */ /* 0x100fe400010e060a */
[----:B------:R-:W1:Y:S01]  /*0cd0*/  @!P1 LDC.64 R14, c[0x0][0x380] ;  /* 0x0000e000ff0e9b82 */ /* 0x000e620000000a00 */
[--C-:B------:R-:W-:Y:S01]  /*0ce0*/  @P0 IMAD.X R22, R9, 0x1, R10.reuse, P4 ;  /* 0x0000000109160824 */ /* 0x100fe200020e060a */
[-C--:B------:R-:W-:Y:S01]  /*0cf0*/  @!P1 IADD3 R4, P5, PT, R6, R11.reuse, RZ ;  /* 0x0000000b06049210 */ /* 0x080fe20007fbe0ff */
[----:B------:R-:W-:Y:S01]  /*0d00*/  @P0 IMAD.X R10, RZ, RZ, R10, P3 ;  /* 0x000000ffff0a0224 */ /* 0x000fe200018e060a */
[----:B------:R-:W-:-:S03]  /*0d10*/  @!P1 IADD3 R11, P3, PT, R7, R11, RZ ;  /* 0x0000000b070b9210 */ /* 0x000fc60007f7e0ff */
[--C-:B------:R-:W-:Y:S02]  /*0d20*/  @!P1 IMAD.X R8, R8, 0x1, R10.reuse, P5 ;  /* 0x0000000108089824 */ /* 0x100fe400028e060a */
[----:B------:R-:W-:Y:S01]  /*0d30*/  @!P1 IMAD.X R10, R9, 0x1, R10, P3 ;  /* 0x00000001090a9824 */ /* 0x000fe200018e060a */
[-C--:B0-----:R-:W-:Y:S02]  /*0d40*/  @P0 LEA R12, P2, R13, R16.reuse, 0x2 ;  /* 0x000000100d0c0211 */ /* 0x081fe400078410ff */
[----:B------:R-:W-:Y:S02]  /*0d50*/  @P0 LEA R16, P4, R19, R16, 0x2 ;  /* 0x0000001013100211 */ /* 0x000fe400078810ff */
[-C--:B------:R-:W-:Y:S02]  /*0d60*/  @P0 LEA.HI.X R13, R13, R17.reuse, R20, 0x2, P2 ;  /* 0x000000110d0d0211 */ /* 0x080fe400010f1414 */
[----:B------:R-:W-:Y:S02]  /*0d70*/  @P0 LEA.HI.X R17, R19, R17, R22, 0x2, P4 ;  /* 0x0000001113110211 */ /* 0x000fe400020f1416 */
[C---:B-1----:R-:W-:Y:S01]  /*0d80*/  @!P1 LEA R6, P2, R4.reuse, R14, 0x2 ;  /* 0x0000000e04069211 */ /* 0x042fe200078410ff */
[----:B------:R-:W2:Y:S03]  /*0d90*/  @P0 LDG.E R9, desc[UR6][R12.64] ;  /* 0x000000060c090981 */ /* 0x000ea6000c1e1900 */
[----:B------:R-:W-:-:S02]  /*0da0*/  @!P1 LEA.HI.X R7, R4, R15, R8, 0x2, P2 ;  /* 0x0000000f04079211 */ /* 0x000fc400010f1408 */
[C---:B------:R-:W-:Y:S01]  /*0db0*/  @!P1 LEA R14, P2, R11.reuse, R14, 0x2 ;  /* 0x0000000e0b0e9211 */ /* 0x040fe200078410ff */
[----:B------:R-:W2:Y:S03]  /*0dc0*/  @P0 LDG.E R4, desc[UR6][R16.64] ;  /* 0x0000000610040981 */ /* 0x000ea6000c1e1900 */
[----:B------:R-:W-:Y:S01]  /*0dd0*/  @!P1 LEA.HI.X R15, R11, R15, R10, 0x2, P2 ;  /* 0x0000000f0b0f9211 */ /* 0x000fe200010f140a */
[----:B------:R-:W3:Y:S04]  /*0de0*/  @P0 LDG.E R8, desc[UR6][R16.64+0x4] ;  /* 0x0000040610080981 */ /* 0x000ee8000c1e1900 */
[----:B------:R-:W3:Y:S04]  /*0df0*/  @P0 LDG.E R11, desc[UR6][R12.64+0x4] ;  /* 0x000004060c0b0981 */ /* 0x000ee8000c1e1900 */
[----:B------:R-:W4:Y:S04]  /*0e00*/  @!P1 LDG.E R7, desc[UR6][R6.64] ;  /* 0x0000000606079981 */ /* 0x000f28000c1e1900 */
[----:B------:R-:W4:Y:S01]  /*0e10*/  @!P1 LDG.E R14, desc[UR6][R14.64] ;  /* 0x000000060e0e9981 */ /* 0x000f22000c1e1900 */
[----:B--2---:R-:W-:-:S04]  /*0e20*/  @P0 FFMA R4, R9, R4, R18 ;  /* 0x0000000409040223 */ /* 0x004fc80000000012 */
[----:B---3--:R-:W-:-:S04]  /*0e30*/  @P0 FFMA R18, R11, R8, R4 ;  /* 0x000000080b120223 */ /* 0x008fc80000000004 */
[----:B----4-:R-:W-:-:S07]  /*0e40*/  @!P1 FFMA R18, R7, R14, R18 ;  /* 0x0000000e07129223 */ /* 0x010fce0000000012 */
.L_x_9:
[----:B0-----:R-:W-:Y:S05]  /*0e50*/  BSYNC.RECONVERGENT B0 ;  /* 0x0000000000007941 */ /* 0x001fea0003800200 */
.L_x_8:
[----:B------:R-:W0:Y:S01]  /*0e60*/  S2UR UR5, SR_CgaCtaId ;  /* 0x00000000000579c3 */ /* 0x000e220000008800 */
[C---:B------:R-:W-:Y:S01]  /*0e70*/  IADD3 R4, PT, PT, R0.reuse, R5, RZ ;  /* 0x0000000500047210 */ /* 0x040fe20007ffe0ff */
[----:B------:R-:W-:Y:S01]  /*0e80*/  UMOV UR4, 0x400 ;  /* 0x0000040000047882 */ /* 0x000fe20000000000 */
[----:B------:R-:W-:Y:S02]  /*0e90*/  ISETP.GT.U32.AND P1, PT, R0, 0x1ff, PT ;  /* 0x000001ff0000780c */ /* 0x000fe40003f24070 */
[----:B------:R-:W-:Y:S01]  /*0ea0*/  ISETP.GT.U32.AND P0, PT, R4, 0x3ff, PT ;  /* 0x000003ff0400780c */ /* 0x000fe20003f04070 */
[----:B0-----:R-:W-:-:S06]  /*0eb0*/  ULEA UR4, UR5, UR4, 0x18 ;  /* 0x0000000405047291 */ /* 0x001fcc000f8ec0ff */
[----:B------:R-:W-:-:S06]  /*0ec0*/  LEA R4, R0, UR4, 0x2 ;  /* 0x0000000400047c11 */ /* 0x000fcc000f8e10ff */
[----:B------:R-:W-:Y:S01]  /*0ed0*/  @!P0 IMAD R5, R5, 0x4, R4 ;  /* 0x0000000405058824 */ /* 0x000fe200078e0204 */
[----:B------:R-:W-:Y:S04]  /*0ee0*/  STS [R4], R18 ;  /* 0x0000001204007388 */ /* 0x000fe80000000800 */
[----:B------:R-:W-:Y:S01]  /*0ef0*/  @!P0 STS [R5], RZ ;  /* 0x000000ff05008388 */ /* 0x000fe20000000800 */
[----:B------:R-:W-:Y:S01]  /*0f00*/  BAR.SYNC.DEFER_BLOCKING 0x0 ;  /* 0x0000000000007b1d */ /* 0x000fe20000010000 */
[----:B------:R-:W-:-:S05]  /*0f10*/  ISETP.GT.U32.AND P0, PT, R0, 0xff, PT ;  /* 0x000000ff0000780c */ /* 0x000fca0003f04070 */
[----:B------:R-:W-:Y:S04]  /*0f20*/  @!P1 LDS R6, [R4+0x800] ;  /* 0x0008000004069984 */ /* 0x000fe80000000800 */
[----:B------:R-:W0:Y:S02]  /*0f30*/  @!P1 LDS R7, [R4] ;  /* 0x0000000004079984 */ /* 0x000e240000000800 */
[----:B0-----:R-:W-:-:S05]  /*0f40*/  @!P1 FADD R7, R6, R7 ;  /* 0x0000000706079221 */ /* 0x001fca0000000000 */
[----:B------:R-:W-:Y:S01]  /*0f50*/  @!P1 STS [R4], R7 ;  /* 0x0000000704009388 */ /* 0x000fe20000000800 */
        /* <DEDUP_REMOVED lines=17> */
[----:B------:R0:W-:Y:S01]  /*1070*/  @!P0 STS [R4], R7 ;  /* 0x0000000704008388 */ /* 0x0001e20000000800 */
[----:B------:R-:W-:Y:S06]  /*1080*/  BAR.SYNC.DEFER_BLOCKING 0x0 ;  /* 0x0000000000007b1d */ /* 0x000fec0000010000 */
[----:B------:R-:W-:Y:S05]  /*1090*/  @P1 EXIT ;  /* 0x000000000000194d */ /* 0x000fea0003800000 */
[----:B------:R-:W-:Y:S01]  /*10a0*/  LDS R5, [R4+0x80] ;  /* 0x0000800004057984 */ /* 0x000fe20000000800 */
[----:B------:R-:W-:-:S03]  /*10b0*/  ISETP.NE.AND P0, PT, R0, RZ, PT ;  /* 0x000000ff0000720c */ /* 0x000fc60003f05270 */
[----:B------:R-:W1:Y:S02]  /*10c0*/  LDS R6, [R4] ;  /* 0x0000000004067984 */ /* 0x000e640000000800 */
[----:B-1----:R-:W-:-:S05]  /*10d0*/  FADD R5, R5, R6 ;  /* 0x0000000605057221 */ /* 0x002fca0000000000 */
[----:B------:R-:W-:Y:S04]  /*10e0*/  STS [R4], R5 ;  /* 0x0000000504007388 */ /* 0x000fe80000000800 */
[----:B------:R-:W-:Y:S04]  /*10f0*/  LDS R6, [R4+0x40] ;  /* 0x0000400004067984 */ /* 0x000fe80000000800 */
[----:B0-----:R-:W0:Y:S02]  /*1100*/  LDS R7, [R4] ;  /* 0x0000000004077984 */ /* 0x001e240000000800 */
[----:B0-----:R-:W-:-:S05]  /*1110*/  FADD R7, R6, R7 ;  /* 0x0000000706077221 */ /* 0x001fca0000000000 */
[----:B------:R-:W-:Y:S04]  /*1120*/  STS [R4], R7 ;  /* 0x0000000704007388 */ /* 0x000fe80000000800 */
[----:B------:R-:W-:Y:S04]  /*1130*/  LDS R6, [R4+0x20] ;  /* 0x0000200004067984 */ /* 0x000fe80000000800 */
[----:B------:R-:W0:Y:S02]  /*1140*/  LDS R9, [R4] ;  /* 0x0000000004097984 */ /* 0x000e240000000800 */
        /* <DEDUP_REMOVED lines=13> */
[----:B------:R0:W-:Y:S01]  /*1220*/  STS [R4], R7 ;  /* 0x0000000704007388 */ /* 0x0001e20000000800 */
[----:B------:R-:W-:Y:S05]  /*1230*/  @P0 EXIT ;  /* 0x000000000000094d */ /* 0x000fea0003800000 */
[----:B0-----:R-:W0:Y:S01]  /*1240*/  LDS R7, [UR4] ;  /* 0x00000004ff077984 */ /* 0x001e220008000800 */
[----:B------:R-:W1:Y:S08]  /*1250*/  LDC R0, c[0x0][0x38c] ;  /* 0x0000e300ff007b82 */ /* 0x000e700000000800 */
[----:B------:R-:W2:Y:S01]  /*1260*/  LDC.64 R4, c[0x0][0x390] ;  /* 0x0000e400ff047b82 */ /* 0x000ea20000000a00 */
[----:B-1----:R-:W-:-:S04]  /*1270*/  IMAD R3, R3, R0, R2 ;  /* 0x0000000003037224 */ /* 0x002fc800078e0202 */
[----:B--2---:R-:W-:-:S05]  /*1280*/  IMAD.WIDE R2, R3, 0x4, R4 ;  /* 0x0000000403027825 */ /* 0x004fca00078e0204 */
[----:B0-----:R-:W-:Y:S01]  /*1290*/  STG.E desc[UR6][R2.64], R7 ;  /* 0x0000000702007986 */ /* 0x001fe2000c101906 */
[----:B------:R-:W-:Y:S05]  /*12a0*/  EXIT ;  /* 0x000000000000794d */ /* 0x000fea0003800000 */
        .weak           $__internal_0_$__cuda_sm20_div_u64
        .type           $__internal_0_$__cuda_sm20_div_u64,@function
        .size           $__internal_0_$__cuda_sm20_div_u64,(.L_x_96 - $__internal_0_$__cuda_sm20_div_u64)
$__internal_0_$__cuda_sm20_div_u64:
[----:B------:R-:W-:Y:S02]  /*12b0*/  IMAD.MOV.U32 R20, RZ, RZ, R5 ;  /* 0x000000ffff147224 */ /* 0x000fe400078e0005 */
[----:B------:R-:W-:-:S04]  /*12c0*/  IMAD.U32 R21, RZ, RZ, UR4 ;  /* 0x00000004ff157e24 */ /* 0x000fc8000f8e00ff */
[----:B------:R-:W0:Y:S08]  /*12d0*/  I2F.U64.RP R20, R20 ;  /* 0x0000001400147312 */ /* 0x000e300000309000 */
[----:B0-----:R-:W0:Y:S02]  /*12e0*/  MUFU.RCP R14, R20 ;  /* 0x00000014000e7308 */ /* 0x001e240000001000 */
[----:B0-----:R-:W-:-:S06]  /*12f0*/  VIADD R14, R14, 0x1ffffffe ;  /* 0x1ffffffe0e0e7836 */ /* 0x001fcc0000000000 */
[----:B------:R-:W0:Y:S02]  /*1300*/  F2I.U64.TRUNC R14, R14 ;  /* 0x0000000e000e7311 */ /* 0x000e24000020d800 */
[----:B0-----:R-:W-:-:S04]  /*1310*/  IMAD.WIDE.U32 R16, R14, R5, RZ ;  /* 0x000000050e107225 */ /* 0x001fc800078e00ff */
[----:B------:R-:W-:Y:S01]  /*1320*/  IMAD R17, R14, UR4, R17 ;  /* 0x000000040e117c24 */ /* 0x000fe2000f8e0211 */
[----:B------:R-:W-:-:S03]  /*1330*/  IADD3 R23, P0, PT, RZ, -R16, RZ ;  /* 0x80000010ff177210 */ /* 0x000fc60007f1e0ff */
[----:B------:R-:W-:Y:S02]  /*1340*/  IMAD R17, R15, R5, R17 ;  /* 0x000000050f117224 */ /* 0x000fe400078e0211 */
[----:B------:R-:W-:-:S04]  /*1350*/  IMAD.HI.U32 R16, R14, R23, RZ ;  /* 0x000000170e107227 */ /* 0x000fc800078e00ff */
[----:B------:R-:W-:Y:S01]  /*1360*/  IMAD.X R25, RZ, RZ, ~R17, P0 ;  /* 0x000000ffff197224 */ /* 0x000fe200000e0e11 */
[----:B------:R-:W-:-:S03]  /*1370*/  MOV R17, R14 ;  /* 0x0000000e00117202 */ /* 0x000fc60000000f00 */
[-C--:B------:R-:W-:Y:S02]  /*1380*/  IMAD R21, R15, R25.reuse, RZ ;  /* 0x000000190f157224 */ /* 0x080fe400078e02ff */
[----:B------:R-:W-:-:S04]  /*1390*/  IMAD.WIDE.U32 R16, P0, R14, R25, R16 ;  /* 0x000000190e107225 */ /* 0x000fc80007800010 */
[----:B------:R-:W-:-:S04]  /*13a0*/  IMAD.HI.U32 R25, R15, R25, RZ ;  /* 0x000000190f197227 */ /* 0x000fc800078e00ff */
[----:B------:R-:W-:-:S04]  /*13b0*/  IMAD.HI.U32 R16, P1, R15, R23, R16 ;  /* 0x000000170f107227 */ /* 0x000fc80007820010 */
[----:B------:R-:W-:Y:S01]  /*13c0*/  IMAD.X R20, R25, 0x1, R15, P0 ;  /* 0x0000000119147824 */ /* 0x000fe200000e060f */
[----:B------:R-:W-:-:S04]  /*13d0*/  IADD3 R17, P2, PT, R21, R16, RZ ;  /* 0x0000001015117210 */ /* 0x000fc80007f5e0ff */
[----:B------:R-:W-:Y:S01]  /*13e0*/  IADD3.X R20, PT, PT, RZ, RZ, R20, P2, P1 ;  /* 0x000000ffff147210 */ /* 0x000fe200017e2414 */
[----:B------:R-:W-:-:S04]  /*13f0*/  IMAD.WIDE.U32 R14, R17, R5, RZ ;  /* 0x00000005110e7225 */ /* 0x000fc800078e00ff */
[----:B------:R-:W-:Y:S01]  /*1400*/  IMAD R15, R17, UR4, R15 ;  /* 0x00000004110f7c24 */ /* 0x000fe2000f8e020f */
[----:B------:R-:W-:-:S03]  /*1410*/  IADD3 R21, P0, PT, RZ, -R14, RZ ;  /* 0x8000000eff157210 */ /* 0x000fc60007f1e0ff */
[----:B------:R-:W-:Y:S02]  /*1420*/  IMAD R15, R20, R5, R15 ;  /* 0x00000005140f7224 */ /* 0x000fe400078e020f */
[----:B------:R-:W-:-:S04]  /*1430*/  IMAD.HI.U32 R16, R17, R21, RZ ;  /* 0x0000001511107227 */ /* 0x000fc800078e00ff */
[----:B------:R-:W-:-:S04]  /*1440*/  IMAD.X R15, RZ, RZ, ~R15, P0 ;  /* 0x000000ffff0f7224 */ /* 0x000fc800000e0e0f */
[----:B------:R-:W-:-:S04]  /*1450*/  IMAD.WIDE.U32 R16, P0, R17, R15, R16 ;  /* 0x0000000f11107225 */ /* 0x000fc80007800010 */
[C---:B------:R-:W-:Y:S02]  /*1460*/  IMAD R14, R20.reuse, R15, RZ ;  /* 0x0000000f140e7224 */ /* 0x040fe400078e02ff */
[----:B------:R-:W-:-:S04]  /*1470*/  IMAD.HI.U32 R17, P1, R20, R21, R16 ;  /* 0x0000001514117227 */ /* 0x000fc80007820010 */
[----:B------:R-:W-:Y:S01]  /*1480*/  IMAD.HI.U32 R15, R20, R15, RZ ;  /* 0x0000000f140f7227 */ /* 0x000fe200078e00ff */
[----:B------:R-:W-:-:S03]  /*1490*/  IADD3 R17, P2, PT, R14, R17, RZ ;  /* 0x000000110e117210 */ /* 0x000fc60007f5e0ff */
[----:B------:R-:W-:Y:S02]  /*14a0*/  IMAD.X R20, R15, 0x1, R20, P0 ;  /* 0x000000010f147824 */ /* 0x000fe400000e0614 */
[----:B------:R-:W-:-:S03]  /*14b0*/  IMAD.HI.U32 R14, R17, R19, RZ ;  /* 0x00000013110e7227 */ /* 0x000fc600078e00ff */
[----:B------:R-:W-:Y:S01]  /*14c0*/  IADD3.X R21, PT, PT, RZ, RZ, R20, P2, P1 ;  /* 0x000000ffff157210 */ /* 0x000fe200017e2414 */
[----:B------:R-:W-:Y:S02]  /*14d0*/  IMAD.MOV.U32 R15, RZ, RZ, RZ ;  /* 0x000000ffff0f7224 */ /* 0x000fe400078e00ff */
[----:B------:R-:W-:-:S04]  /*14e0*/  IMAD.WIDE.U32 R14, R17, R4, R14 ;  /* 0x00000004110e7225 */ /* 0x000fc800078e000e */
[C---:B------:R-:W-:Y:S02]  /*14f0*/  IMAD R17, R21.reuse, R4, RZ ;  /* 0x0000000415117224 */ /* 0x040fe400078e02ff */
[----:B------:R-:W-:-:S04]  /*1500*/  IMAD.HI.U32 R14, P0, R21, R19, R14 ;  /* 0x00000013150e7227 */ /* 0x000fc8000780000e */
[----:B------:R-:W-:Y:S01]  /*1510*/  IMAD.HI.U32 R16, R21, R4, RZ ;  /* 0x0000000415107227 */ /* 0x000fe200078e00ff */
[----:B------:R-:W-:-:S03]  /*1520*/  IADD3 R17, P1, PT, R17, R14, RZ ;  /* 0x0000000e11117210 */ /* 0x000fc60007f3e0ff */
[----:B------:R-:W-:Y:S02]  /*1530*/  IMAD.X R16, RZ, RZ, R16, P0 ;  /* 0x000000ffff107224 */ /* 0x000fe400000e0610 */
[----:B------:R-:W-:-:S03]  /*1540*/  IMAD.WIDE.U32 R14, R17, R5, RZ ;  /* 0x00000005110e7225 */ /* 0x000fc600078e00ff */
[----:B------:R-:W-:Y:S01]  /*1550*/  IADD3.X R16, PT, PT, RZ, R16, RZ, P1, !PT ;  /* 0x00000010ff107210 */ /* 0x000fe20000ffe4ff */
[C---:B------:R-:W-:Y:S01]  /*1560*/  IMAD R15, R17.reuse, UR4, R15 ;  /* 0x00000004110f7c24 */ /* 0x040fe2000f8e020f */
[----:B------:R-:W-:Y:S02]  /*1570*/  IADD3 R22, P1, PT, -R14, R19, RZ ;  /* 0x000000130e167210 */ /* 0x000fe40007f3e1ff */
[----:B------:R-:W-:Y:S01]  /*1580*/  IADD3 R14, P2, PT, R17, 0x1, RZ ;  /* 0x00000001110e7810 */ /* 0x000fe20007f5e0ff */
[-C--:B------:R-:W-:Y:S01]  /*1590*/  IMAD R15, R16, R5.reuse, R15 ;  /* 0x00000005100f7224 */ /* 0x080fe200078e020f */
[----:B------:R-:W-:-:S03]  /*15a0*/  ISETP.GE.U32.AND P0, PT, R22, R5, PT ;  /* 0x000000051600720c */ /* 0x000fc60003f06070 */
[----:B------:R-:W-:Y:S01]  /*15b0*/  IMAD.X R24, R4, 0x1, ~R15, P1 ;  /* 0x0000000104187824 */ /* 0x000fe200008e0e0f */
[----:B------:R-:W-:Y:S01]  /*15c0*/  IADD3 R20, P1, PT, -R5, R22, RZ ;  /* 0x0000001605147210 */ /* 0x000fe20007f3e1ff */
[----:B------:R-:W-:-:S03]  /*15d0*/  IMAD.X R15, RZ, RZ, R16, P2 ;  /* 0x000000ffff0f7224 */ /* 0x000fc600010e0610 */
[C---:B------:R-:W-:Y:S02]  /*15e0*/  ISETP.GE.U32.AND.EX P0, PT, R24.reuse, UR4, PT, P0 ;  /* 0x0000000418007c0c */ /* 0x040fe4000bf06100 */
[----:B------:R-:W-:Y:S02]  /*15f0*/  IADD3.X R19, PT, PT, R24, ~UR4, RZ, P1, !PT ;  /* 0x8000000418137c10 */ /* 0x000fe40008ffe4ff */
[----:B------:R-:W-:Y:S02]  /*1600*/  SEL R17, R14, R17, P0 ;  /* 0x000000110e117207 */ /* 0x000fe40000000000 */
[----:B------:R-:W-:Y:S02]  /*1610*/  SEL R20, R20, R22, P0 ;  /* 0x0000001614147207 */ /* 0x000fe40000000000 */
[----:B------:R-:W-:Y:S02]  /*1620*/  SEL R16, R15, R16, P0 ;  /* 0x000000100f107207 */ /* 0x000fe40000000000 */
[----:B------:R-:W-:-:S02]  /*1630*/  IADD3 R14, P2, PT, R17, 0x1, RZ ;  /* 0x00000001110e7810 */ /* 0x000fc40007f5e0ff */
[----:B------:R-:W-:Y:S02]  /*1640*/  SEL R19, R19, R24, P0 ;  /* 0x0000001813137207 */ /* 0x000fe40000000000 */
[----:B------:R-:W-:Y:S01]  /*1650*/  ISETP.GE.U32.AND P0, PT, R20, R5, PT ;  /* 0x000000051400720c */ /* 0x000fe20003f06070 */
[----:B------:R-:W-:Y:S01]  /*1660*/  IMAD.X R15, RZ, RZ, R16, P2 ;  /* 0x000000ffff0f7224 */ /* 0x000fe200010e0610 */
[----:B------:R-:W-:Y:S02]  /*1670*/  ISETP.NE.U32.AND P1, PT, R5, RZ, PT ;  /* 0x000000ff0500720c */ /* 0x000fe40003f25070 */
[----:B------:R-:W-:Y:S01]  /*1680*/  ISETP.GE.U32.AND.EX P0, PT, R19, UR4, PT, P0 ;  /* 0x0000000413007c0c */ /* 0x000fe2000bf06100 */
[----:B------:R-:W-:Y:S01]  /*1690*/  IMAD.MOV.U32 R19, RZ, RZ, 0x0 ;  /* 0x00000000ff137424 */ /* 0x000fe200078e00ff */
[----:B------:R-:W-:Y:S02]  /*16a0*/  ISETP.NE.AND.EX P1, PT, RZ, UR4, PT, P1 ;  /* 0x00000004ff007c0c */ /* 0x000fe4000bf25310 */
[----:B------:R-:W-:-:S02]  /*16b0*/  SEL R14, R14, R17, P0 ;  /* 0x000000110e0e7207 */ /* 0x000fc40000000000 */
[----:B------:R-:W-:Y:S02]  /*16c0*/  SEL R15, R15, R16, P0 ;  /* 0x000000100f0f7207 */ /* 0x000fe40000000000 */
[----:B------:R-:W-:Y:S02]  /*16d0*/  SEL R14, R14, 0xffffffff, P1 ;  /* 0xffffffff0e0e7807 */ /* 0x000fe40000800000 */
[----:B------:R-:W-:Y:S01]  /*16e0*/  SEL R15, R15, 0xffffffff, P1 ;  /* 0xffffffff0f0f7807 */ /* 0x000fe20000800000 */
[----:B------:R-:W-:Y:S06]  /*16f0*/  RET.REL.NODEC R18 `(_ZN6device6scalarILm1024EEEvPfiiS1_) ;  /* 0xffffffe812407950 */ /* 0x000fec0003c3ffff */
.L_x_15:
[----:B------:R-:W-:-:S00]  /*1700*/  BRA `(.L_x_15) ;  /* 0xfffffffc00fc7947 */ /* 0x000fc0000383ffff */
[----:B------:R-:W-:-:S00]  /*1710*/  NOP ;  /* 0x0000000000007918 */ /* 0x000fc00000000000 */
        /* <DEDUP_REMOVED lines=14> */
.L_x_96:


//--------------------- .text._ZN6device6scalarILm512EEEvPfiiS1_ --------------------------
	.section	.text._ZN6device6scalarILm512EEEvPfiiS1_,"ax",@progbits
	.align	128
        .global         _ZN6device6scalarILm512EEEvPfiiS1_
        .type           _ZN6device6scalarILm512EEEvPfiiS1_,@function
        .size           _ZN6device6scalarILm512EEEvPfiiS1_,(.L_x_97 - _ZN6device6scalarILm512EEEvPfiiS1_)
        .other          _ZN6device6scalarILm512EEEvPfiiS1_,@"STO_CUDA_ENTRY STV_DEFAULT"
_ZN6device6scalarILm512EEEvPfiiS1_:
.text._ZN6device6scalarILm512EEEvPfiiS1_:
        /* <DEDUP_REMOVED lines=17> */
.L_x_16:
[----:B------:R-:W-:-:S13]  /*0110*/  ISETP.GE.U32.AND P0, PT, R4, R2, PT ;  /* 0x000000020400720c */ /* 0x000fda0003f06070 */
[----:B------:R-:W-:Y:S01]  /*0120*/  @P0 IMAD.IADD R3, R5, 0x1, R2 ;  /* 0x0000000105030824 */ /* 0x000fe200078e0202 */
[----:B------:R-:W-:Y:S02]  /*0130*/  @P0 IADD3 R2, PT, PT, R4, 0x1, R5 ;  /* 0x0000000104020810 */ /* 0x000fe40007ffe005 */
[----:B------:R-:W-:-:S07]  /*0140*/  @!P0 MOV R3, R4 ;  /* 0x0000000400038202 */ /* 0x000fce0000000f00 */
.L_x_17:
        /* <DEDUP_REMOVED lines=33> */
.L_x_19:
[----:B------:R-:W-:Y:S01]  /*0360*/  IMAD.MOV.U32 R19, RZ, RZ, R12 ;  /* 0x000000ffff137224 */ /* 0x000fe200078e000c */
[----:B------:R-:W-:-:S07]  /*0370*/  MOV R18, 0x390 ;  /* 0x0000039000127802 */ /* 0x000fce0000000f00 */
[----:B-1----:R-:W-:Y:S05]  /*0380*/  CALL.REL.NOINC `($__internal_1_$__cuda_sm20_div_u64) ;  /* 0x0000000c00b07944 */ /* 0x002fea0003c00000 */
[----:B------:R-:W-:Y:S02]  /*0390*/  IMAD.MOV.U32 R11, RZ, RZ, R14 ;  /* 0x000000ffff0b7224 */ /* 0x000fe400078e000e */
[----:B------:R-:W-:-:S07]  /*03a0*/  IMAD.MOV.U32 R10, RZ, RZ, R15 ;  /* 0x000000ffff0a7224 */ /* 0x000fce00078e000f */
.L_x_20:
[----:B------:R-:W-:Y:S05]  /*03b0*/  BSYNC.RECONVERGENT B0 ;  /* 0x0000000000007941 */ /* 0x000fea0003800200 */
.L_x_18:
        /* <DEDUP_REMOVED lines=26> */
.L_x_22:
[----:B------:R-:W-:-:S07]  /*0560*/  MOV R18, 0x580 ;  /* 0x0000058000127802 */ /* 0x000fce0000000f00 */
[----:B------:R-:W-:Y:S05]  /*0570*/  CALL.REL.NOINC `($__internal_1_$__cuda_sm20_div_u64) ;  /* 0x0000000c00347944 */ /* 0x000fea0003c00000 */
[----:B------:R-:W-:Y:S01]  /*0580*/  MOV R12, R14 ;  /* 0x0000000e000c7202 */ /* 0x000fe20000000f00 */
[----:B------:R-:W-:-:S07]  /*0590*/  IMAD.MOV.U32 R13, RZ, RZ, R15 ;  /* 0x000000ffff0d7224 */ /* 0x000fce00078e000f */
.L_x_23:
[----:B------:R-:W-:Y:S05]  /*05a0*/  BSYNC.RECONVERGENT B0 ;  /* 0x0000000000007941 */ /* 0x000fea0003800200 */
.L_x_21:
        /* <DEDUP_REMOVED lines=34> */
.L_x_28:
        /* <DEDUP_REMOVED lines=36> */
.L_x_27:
[----:B0-----:R-:W-:Y:S05]  /*0a10*/  BSYNC.RECONVERGENT B1 ;  /* 0x0000000000017941 */ /* 0x001fea0003800200 */
.L_x_26:
        /* <DEDUP_REMOVED lines=31> */
.L_x_30:
[----:B------:R-:W-:Y:S05]  /*0c10*/  BSYNC.RECONVERGENT B1 ;  /* 0x0000000000017941 */ /* 0x000fea0003800200 */
.L_x_29:
        /* <DEDUP_REMOVED lines=35> */
.L_x_25:
[----:B0-----:R-:W-:Y:S05]  /*0e50*/  BSYNC.RECONVERGENT B0 ;  /* 0x0000000000007941 */ /* 0x001fea0003800200 */
.L_x_24:
        /* <DEDUP_REMOVED lines=30> */
[----:B0-----:R-:W-:Y:S01]  /*1040*/  LDS R5, [R4+0x80] ;  /* 0x0000800004057984 */ /* 0x001fe20000000800 */
[----:B------:R-:W-:-:S03]  /*1050*/  ISETP.NE.AND P0, PT, R0, RZ, PT ;  /* 0x000000ff0000720c */ /* 0x000fc60003f05270 */
        /* <DEDUP_REMOVED lines=31> */
        .weak           $__internal_1_$__cuda_sm20_div_u64
        .type           $__internal_1_$__cuda_sm20_div_u64,@function
        .size           $__internal_1_$__cuda_sm20_div_u64,(.L_x_97 - $__internal_1_$__cuda_sm20_div_u64)
$__internal_1_$__cuda_sm20_div_u64:
        /* <DEDUP_REMOVED lines=68> */
[----:B------:R-:W-:Y:S06]  /*1690*/  RET.REL.NODEC R18 `(_ZN6device6scalarILm512EEEvPfiiS1_) ;  /* 0xffffffe812587950 */ /* 0x000fec0003c3ffff */
.L_x_31:
        /* <DEDUP_REMOVED lines=14> */
.L_x_97:


//--------------------- .text._ZN6device6scalarILm256EEEvPfiiS1_ --------------------------
	.section	.text._ZN6device6scalarILm256EEEvPfiiS1_,"ax",@progbits
	.align	128
        .global         _ZN6device6scalarILm256EEEvPfiiS1_
        .type           _ZN6device6scalarILm256EEEvPfiiS1_,@function
        .size           _ZN6device6scalarILm256EEEvPfiiS1_,(.L_x_98 - _ZN6device6scalarILm256EEEvPfiiS1_)
        .other          _ZN6device6scalarILm256EEEvPfiiS1_,@"STO_CUDA_ENTRY STV_DEFAULT"
_ZN6device6scalarILm256EEEvPfiiS1_:
.text._ZN6device6scalarILm256EEEvPfiiS1_:
        /* <DEDUP_REMOVED lines=17> */
.L_x_32:
[----:B------:R-:W-:-:S13]  /*0110*/  ISETP.GE.U32.AND P0, PT, R4, R2, PT ;  /* 0x000000020400720c */ /* 0x000fda0003f06070 */
[----:B------:R-:W-:Y:S01]  /*0120*/  @P0 IMAD.IADD R3, R5, 0x1, R2 ;  /* 0x0000000105030824 */ /* 0x000fe200078e0202 */
[----:B------:R-:W-:Y:S02]  /*0130*/  @P0 IADD3 R2, PT, PT, R4, 0x1, R5 ;  /* 0x0000000104020810 */ /* 0x000fe40007ffe005 */
[----:B------:R-:W-:-:S07]  /*0140*/  @!P0 MOV R3, R4 ;  /* 0x0000000400038202 */ /* 0x000fce0000000f00 */
.L_x_33:
        /* <DEDUP_REMOVED lines=33> */
.L_x_35:
[----:B------:R-:W-:Y:S01]  /*0360*/  IMAD.MOV.U32 R19, RZ, RZ, R12 ;  /* 0x000000ffff137224 */ /* 0x000fe200078e000c */
[----:B------:R-:W-:-:S07]  /*0370*/  MOV R18, 0x390 ;  /* 0x0000039000127802 */ /* 0x000fce0000000f00 */
[----:B-1----:R-:W-:Y:S05]  /*0380*/  CALL.REL.NOINC `($__internal_2_$__cuda_sm20_div_u64) ;  /* 0x0000000c00987944 */ /* 0x002fea0003c00000 */
[----:B------:R-:W-:Y:S02]  /*0390*/  IMAD.MOV.U32 R11, RZ, RZ, R14 ;  /* 0x000000ffff0b7224 */ /* 0x000fe400078e000e */
[----:B------:R-:W-:-:S07]  /*03a0*/  IMAD.MOV.U32 R10, RZ, RZ, R15 ;  /* 0x000000ffff0a7224 */ /* 0x000fce00078e000f */
.L_x_36:
[----:B------:R-:W-:Y:S05]  /*03b0*/  BSYNC.RECONVERGENT B0 ;  /* 0x0000000000007941 */ /* 0x000fea0003800200 */
.L_x_34:
        /* <DEDUP_REMOVED lines=26> */
.L_x_38:
[----:B------:R-:W-:-:S07]  /*0560*/  MOV R18, 0x580 ;  /* 0x0000058000127802 */ /* 0x000fce0000000f00 */
[----:B------:R-:W-:Y:S05]  /*0570*/  CALL.REL.NOINC `($__internal_2_$__cuda_sm20_div_u64) ;  /* 0x0000000c001c7944 */ /* 0x000fea0003c00000 */
[----:B------:R-:W-:Y:S01]  /*0580*/  MOV R12, R14 ;  /* 0x0000000e000c7202 */ /* 0x000fe20000000f00 */
[----:B------:R-:W-:-:S07]  /*0590*/  IMAD.MOV.U32 R13, RZ, RZ, R15 ;  /* 0x000000ffff0d7224 */ /* 0x000fce00078e000f */
.L_x_39:
[----:B------:R-:W-:Y:S05]  /*05a0*/  BSYNC.RECONVERGENT B0 ;  /* 0x0000000000007941 */ /* 0x000fea0003800200 */
.L_x_37:
        /* <DEDUP_REMOVED lines=34> */
.L_x_44:
        /* <DEDUP_REMOVED lines=36> */
.L_x_43:
[----:B0-----:R-:W-:Y:S05]  /*0a10*/  BSYNC.RECONVERGENT B1 ;  /* 0x0000000000017941 */ /* 0x001fea0003800200 */
.L_x_42:
        /* <DEDUP_REMOVED lines=31> */
.L_x_46:
[----:B------:R-:W-:Y:S05]  /*0c10*/  BSYNC.RECONVERGENT B1 ;  /* 0x0000000000017941 */ /* 0x000fea0003800200 */
.L_x_45:
        /* <DEDUP_REMOVED lines=35> */
.L_x_41:
[----:B0-----:R-:W-:Y:S05]  /*0e50*/  BSYNC.RECONVERGENT B0 ;  /* 0x0000000000007941 */ /* 0x001fea0003800200 */
.L_x_40:
        /* <DEDUP_REMOVED lines=57> */
        .weak           $__internal_2_$__cuda_sm20_div_u64
        .type           $__internal_2_$__cuda_sm20_div_u64,@function
        .size           $__internal_2_$__cuda_sm20_div_u64,(.L_x_98 - $__internal_2_$__cuda_sm20_div_u64)
$__internal_2_$__cuda_sm20_div_u64:
        /* <DEDUP_REMOVED lines=68> */
[----:B------:R-:W-:Y:S06]  /*1630*/  RET.REL.NODEC R18 `(_ZN6device6scalarILm256EEEvPfiiS1_) ;  /* 0xffffffe812707950 */ /* 0x000fec0003c3ffff */
.L_x_47:
        /* <DEDUP_REMOVED lines=12> */
.L_x_98:


//--------------------- .text._ZN6device6scalarILm128EEEvPfiiS1_ --------------------------
	.section	.text._ZN6device6scalarILm128EEEvPfiiS1_,"ax",@progbits
	.align	128
        .global         _ZN6device6scalarILm128EEEvPfiiS1_
        .type           _ZN6device6scalarILm128EEEvPfiiS1_,@function
        .size           _ZN6device6scalarILm128EEEvPfiiS1_,(.L_x_99 - _ZN6device6scalarILm128EEEvPfiiS1_)
        .other          _ZN6device6scalarILm128EEEvPfiiS1_,@"STO_CUDA_ENTRY STV_DEFAULT"
_ZN6device6scalarILm128EEEvPfiiS1_:
.text._ZN6device6scalarILm128EEEvPfiiS1_:
        /* <DEDUP_REMOVED lines=17> */
.L_x_48:
[----:B------:R-:W-:-:S13]  /*0110*/  ISETP.GE.U32.AND P0, PT, R4, R2, PT ;  /* 0x000000020400720c */ /* 0x000fda0003f06070 */
[----:B------:R-:W-:Y:S01]  /*0120*/  @P0 IMAD.IADD R3, R5, 0x1, R2 ;  /* 0x0000000105030824 */ /* 0x000fe200078e0202 */
[----:B------:R-:W-:Y:S02]  /*0130*/  @P0 IADD3 R2, PT, PT, R4, 0x1, R5 ;  /* 0x0000000104020810 */ /* 0x000fe40007ffe005 */
[----:B------:R-:W-:-:S07]  /*0140*/  @!P0 MOV R3, R4 ;  /* 0x0000000400038202 */ /* 0x000fce0000000f00 */
.L_x_49:
        /* <DEDUP_REMOVED lines=33> */
.L_x_51:
[----:B------:R-:W-:Y:S01]  /*0360*/  IMAD.MOV.U32 R19, RZ, RZ, R12 ;  /* 0x000000ffff137224 */ /* 0x000fe200078e000c */
[----:B------:R-:W-:-:S07]  /*0370*/  MOV R18, 0x390 ;  /* 0x0000039000127802 */ /* 0x000fce0000000f00 */
[----:B-1----:R-:W-:Y:S05]  /*0380*/  CALL.REL.NOINC `($__internal_3_$__cuda_sm20_div_u64) ;  /* 0x0000000c00807944 */ /* 0x002fea0003c00000 */
[----:B------:R-:W-:Y:S02]  /*0390*/  IMAD.MOV.U32 R11, RZ, RZ, R14 ;  /* 0x000000ffff0b7224 */ /* 0x000fe400078e000e */
[----:B------:R-:W-:-:S07]  /*03a0*/  IMAD.MOV.U32 R10, RZ, RZ, R15 ;  /* 0x000000ffff0a7224 */ /* 0x000fce00078e000f */
.L_x_52:
[----:B------:R-:W-:Y:S05]  /*03b0*/  BSYNC.RECONVERGENT B0 ;  /* 0x0000000000007941 */ /* 0x000fea0003800200 */
.L_x_50:
        /* <DEDUP_REMOVED lines=26> */
.L_x_54:
[----:B------:R-:W-:-:S07]  /*0560*/  MOV R18, 0x580 ;  /* 0x0000058000127802 */ /* 0x000fce0000000f00 */
[----:B------:R-:W-:Y:S05]  /*0570*/  CALL.REL.NOINC `($__internal_3_$__cuda_sm20_div_u64) ;  /* 0x0000000c00047944 */ /* 0x000fea0003c00000 */
[----:B------:R-:W-:Y:S01]  /*0580*/  MOV R12, R14 ;  /* 0x0000000e000c7202 */ /* 0x000fe20000000f00 */
[----:B------:R-:W-:-:S07]  /*0590*/  IMAD.MOV.U32 R13, RZ, RZ, R15 ;  /* 0x000000ffff0d7224 */ /* 0x000fce00078e000f */
.L_x_55:
[----:B------:R-:W-:Y:S05]  /*05a0*/  BSYNC.RECONVERGENT B0 ;  /* 0x0000000000007941 */ /* 0x000fea0003800200 */
.L_x_53:
        /* <DEDUP_REMOVED lines=34> */
.L_x_60:
        /* <DEDUP_REMOVED lines=36> */
.L_x_59:
[----:B0-----:R-:W-:Y:S05]  /*0a10*/  BSYNC.RECONVERGENT B1 ;  /* 0x0000000000017941 */ /* 0x001fea0003800200 */
.L_x_58:
        /* <DEDUP_REMOVED lines=31> */
.L_x_62:
[----:B------:R-:W-:Y:S05]  /*0c10*/  BSYNC.RECONVERGENT B1 ;  /* 0x0000000000017941 */ /* 0x000fea0003800200 */
.L_x_61:
        /* <DEDUP_REMOVED lines=35> */
.L_x_57:
[----:B0-----:R-:W-:Y:S05]  /*0e50*/  BSYNC.RECONVERGENT B0 ;  /* 0x0000000000007941 */ /* 0x001fea0003800200 */
.L_x_56:
        /* <DEDUP_REMOVED lines=51> */
        .weak           $__internal_3_$__cuda_sm20_div_u64
        .type           $__internal_3_$__cuda_sm20_div_u64,@function
        .size           $__internal_3_$__cuda_sm20_div_u64,(.L_x_99 - $__internal_3_$__cuda_sm20_div_u64)
$__internal_3_$__cuda_sm20_div_u64:
        /* <DEDUP_REMOVED lines=68> */
[----:B------:R-:W-:Y:S06]  /*15d0*/  RET.REL.NODEC R18 `(_ZN6device6scalarILm128EEEvPfiiS1_) ;  /* 0xffffffe812887950 */ /* 0x000fec0003c3ffff */
.L_x_63:
        /* <DEDUP_REMOVED lines=10> */
.L_x_99:


//--------------------- .text._ZN6device6scalarILm64EEEvPfiiS1_ --------------------------
	.section	.text._ZN6device6scalarILm64EEEvPfiiS1_,"ax",@progbits
	.align	128
        .global         _ZN6device6scalarILm64EEEvPfiiS1_
        .type           _ZN6device6scalarILm64EEEvPfiiS1_,@function
        .size           _ZN6device6scalarILm64EEEvPfiiS1_,(.L_x_100 - _ZN6device6scalarILm64EEEvPfiiS1_)
        .other          _ZN6device6scalarILm64EEEvPfiiS1_,@"STO_CUDA_ENTRY STV_DEFAULT"
_ZN6device6scalarILm64EEEvPfiiS1_:
.text._ZN6device6scalarILm64EEEvPfiiS1_:
        /* <DEDUP_REMOVED lines=17> */
.L_x_64:
[----:B------:R-:W-:-:S13]  /*0110*/  ISETP.GE.U32.AND P0, PT, R4, R2, PT ;  /* 0x000000020400720c */ /* 0x000fda0003f06070 */
[----:B------:R-:W-:Y:S01]  /*0120*/  @P0 IMAD.IADD R3, R5, 0x1, R2 ;  /* 0x0000000105030824 */ /* 0x000fe200078e0202 */
[----:B------:R-:W-:Y:S02]  /*0130*/  @P0 IADD3 R2, PT, PT, R4, 0x1, R5 ;  /* 0x0000000104020810 */ /* 0x000fe40007ffe005 */
[----:B------:R-:W-:-:S07]  /*0140*/  @!P0 MOV R3, R4 ;  /* 0x0000000400038202 */ /* 0x000fce0000000f00 */
.L_x_65:
        /* <DEDUP_REMOVED lines=33> */
.L_x_67:
[----:B------:R-:W-:Y:S01]  /*0360*/  IMAD.MOV.U32 R19, RZ, RZ, R12 ;  /* 0x000000ffff137224 */ /* 0x000fe200078e000c */
[----:B------:R-:W-:-:S07]  /*0370*/  MOV R18, 0x390 ;  /* 0x0000039000127802 */ /* 0x000fce0000000f00 */
[----:B-1----:R-:W-:Y:S05]  /*0380*/  CALL.REL.NOINC `($__internal_4_$__cuda_sm20_div_u64) ;  /* 0x0000000c00687944 */ /* 0x002fea0003c00000 */
[----:B------:R-:W-:Y:S02]  /*0390*/  IMAD.MOV.U32 R11, RZ, RZ, R14 ;  /* 0x000000ffff0b7224 */ /* 0x000fe400078e000e */
[----:B------:R-:W-:-:S07]  /*03a0*/  IMAD.MOV.U32 R10, RZ, RZ, R15 ;  /* 0x000000ffff0a7224 */ /* 0x000fce00078e000f */
.L_x_68:
[----:B------:R-:W-:Y:S05]  /*03b0*/  BSYNC.RECONVERGENT B0 ;  /* 0x0000000000007941 */ /* 0x000fea0003800200 */
.L_x_66:
        /* <DEDUP_REMOVED lines=26> */
.L_x_70:
[----:B------:R-:W-:-:S07]  /*0560*/  MOV R18, 0x580 ;  /* 0x0000058000127802 */ /* 0x000fce0000000f00 */
[----:B------:R-:W-:Y:S05]  /*0570*/  CALL.REL.NOINC `($__internal_4_$__cuda_sm20_div_u64) ;  /* 0x0000000800ec7944 */ /* 0x000fea0003c00000 */
[----:B------:R-:W-:Y:S01]  /*0580*/  MOV R12, R14 ;  /* 0x0000000e000c7202 */ /* 0x000fe20000000f00 */
[----:B------:R-:W-:-:S07]  /*0590*/  IMAD.MOV.U32 R13, RZ, RZ, R15 ;  /* 0x000000ffff0d7224 */ /* 0x000fce00078e000f */
.L_x_71:
[----:B------:R-:W-:Y:S05]  /*05a0*/  BSYNC.RECONVERGENT B0 ;  /* 0x0000000000007941 */ /* 0x000fea0003800200 */
.L_x_69:
        /* <DEDUP_REMOVED lines=34> */
.L_x_76:
        /* <DEDUP_REMOVED lines=36> */
.L_x_75:
[----:B0-----:R-:W-:Y:S05]  /*0a10*/  BSYNC.RECONVERGENT B1 ;  /* 0x0000000000017941 */ /* 0x001fea0003800200 */
.L_x_74:
        /* <DEDUP_REMOVED lines=31> */
.L_x_78:
[----:B------:R-:W-:Y:S05]  /*0c10*/  BSYNC.RECONVERGENT B1 ;  /* 0x0000000000017941 */ /* 0x000fea0003800200 */
.L_x_77:
        /* <DEDUP_REMOVED lines=35> */
.L_x_73:
[----:B0-----:R-:W-:Y:S05]  /*0e50*/  BSYNC.RECONVERGENT B0 ;  /* 0x0000000000007941 */ /* 0x001fea0003800200 */
.L_x_72:
        /* <DEDUP_REMOVED lines=8> */
[----:B------:R0:W-:Y:S04]  /*0ee0*/  STS [R4], R18 ;  /* 0x0000001204007388 */ /* 0x0001e80000000800 */
[----:B------:R0:W-:Y:S01]  /*0ef0*/  @!P0 STS [R5], RZ ;  /* 0x000000ff05008388 */ /* 0x0001e20000000800 */
        /* <DEDUP_REMOVED lines=35> */
        .weak           $__internal_4_$__cuda_sm20_div_u64
        .type           $__internal_4_$__cuda_sm20_div_u64,@function
        .size           $__internal_4_$__cuda_sm20_div_u64,(.L_x_100 - $__internal_4_$__cuda_sm20_div_u64)
$__internal_4_$__cuda_sm20_div_u64:
        /* <DEDUP_REMOVED lines=68> */
[----:B------:R-:W-:Y:S06]  /*1570*/  RET.REL.NODEC R18 `(_ZN6device6scalarILm64EEEvPfiiS1_) ;  /* 0xffffffe812a07950 */ /* 0x000fec0003c3ffff */
.L_x_79:
        /* <DEDUP_REMOVED lines=16> */
.L_x_100:


//--------------------- .text._ZN6device6scalarILm32EEEvPfiiS1_ --------------------------
	.section	.text._ZN6device6scalarILm32EEEvPfiiS1_,"ax",@progbits
	.align	128
        .global         _ZN6device6scalarILm32EEEvPfiiS1_
        .type           _ZN6device6scalarILm32EEEvPfiiS1_,@function
        .size           _ZN6device6scalarILm32EEEvPfiiS1_,(.L_x_101 - _ZN6device6scalarILm32EEEvPfiiS1_)
        .other          _ZN6device6scalarILm32EEEvPfiiS1_,@"STO_CUDA_ENTRY STV_DEFAULT"
_ZN6device6scalarILm32EEEvPfiiS1_:
.text._ZN6device6scalarILm32EEEvPfiiS1_:
        /* <DEDUP_REMOVED lines=17> */
.L_x_80:
[----:B------:R-:W-:-:S13]  /*0110*/  ISETP.GE.U32.AND P0, PT, R4, R2, PT ;  /* 0x000000020400720c */ /* 0x000fda0003f06070 */
[----:B------:R-:W-:Y:S01]  /*0120*/  @P0 IMAD.IADD R3, R5, 0x1, R2 ;  /* 0x0000000105030824 */ /* 0x000fe200078e0202 */
[----:B------:R-:W-:Y:S02]  /*0130*/  @P0 IADD3 R2, PT, PT, R4, 0x1, R5 ;  /* 0x0000000104020810 */ /* 0x000fe40007ffe005 */
[----:B------:R-:W-:-:S07]  /*0140*/  @!P0 MOV R3, R4 ;  /* 0x0000000400038202 */ /* 0x000fce0000000f00 */
.L_x_81:
        /* <DEDUP_REMOVED lines=33> */
.L_x_83:
[----:B------:R-:W-:Y:S01]  /*0360*/  IMAD.MOV.U32 R19, RZ, RZ, R12 ;  /* 0x000000ffff137224 */ /* 0x000fe200078e000c */
[----:B------:R-:W-:-:S07]  /*0370*/  MOV R18, 0x390 ;  /* 0x0000039000127802 */ /* 0x000fce0000000f00 */
[----:B-1----:R-:W-:Y:S05]  /*0380*/  CALL.REL.NOINC `($__internal_5_$__cuda_sm20_div_u64) ;  /* 0x0000000c00587944 */ /* 0x002fea0003c00000 */
[----:B------:R-:W-:Y:S02]  /*0390*/  IMAD.MOV.U32 R11, RZ, RZ, R14 ;  /* 0x000000ffff0b7224 */ /* 0x000fe400078e000e */
[----:B------:R-:W-:-:S07]  /*03a0*/  IMAD.MOV.U32 R10, RZ, RZ, R15 ;  /* 0x000000ffff0a7224 */ /* 0x000fce00078e000f */
.L_x_84:
[----:B------:R-:W-:Y:S05]  /*03b0*/  BSYNC.RECONVERGENT B0 ;  /* 0x0000000000007941 */ /* 0x000fea0003800200 */
.L_x_82:
        /* <DEDUP_REMOVED lines=26> */
.L_x_86:
[----:B------:R-:W-:-:S07]  /*0560*/  MOV R18, 0x580 ;  /* 0x0000058000127802 */ /* 0x000fce0000000f00 */
[----:B------:R-:W-:Y:S05]  /*0570*/  CALL.REL.NOINC `($__internal_5_$__cuda_sm20_div_u64) ;  /* 0x0000000800dc7944 */ /* 0x000fea0003c00000 */
[----:B------:R-:W-:Y:S01]  /*0580*/  MOV R12, R14 ;  /* 0x0000000e000c7202 */ /* 0x000fe20000000f00 */
[----:B------:R-:W-:-:S07]  /*0590*/  IMAD.MOV.U32 R13, RZ, RZ, R15 ;  /* 0x000000ffff0d7224 */ /* 0x000fce00078e000f */
.L_x_87:
[----:B------:R-:W-:Y:S05]  /*05a0*/  BSYNC.RECONVERGENT B0 ;  /* 0x0000000000007941 */ /* 0x000fea0003800200 */
.L_x_85:
        /* <DEDUP_REMOVED lines=34> */
.L_x_92:
        /* <DEDUP_REMOVED lines=36> */
.L_x_91:
[----:B0-----:R-:W-:Y:S05]  /*0a10*/  BSYNC.RECONVERGENT B1 ;  /* 0x0000000000017941 */ /* 0x001fea0003800200 */
.L_x_90:
        /* <DEDUP_REMOVED lines=31> */
.L_x_94:
[----:B------:R-:W-:Y:S05]  /*0c10*/  BSYNC.RECONVERGENT B1 ;  /* 0x0000000000017941 */ /* 0x000fea0003800200 */
.L_x_93:
        /* <DEDUP_REMOVED lines=35> */
.L_x_89:
[----:B0-----:R-:W-:Y:S05]  /*0e50*/  BSYNC.RECONVERGENT B0 ;  /* 0x0000000000007941 */ /* 0x001fea0003800200 */
.L_x_88:
        /* <DEDUP_REMOVED lines=34> */
[----:B------:R-:W1:Y:S01]  /*1080*/  LDS R7, [UR4] ;  /* 0x00000004ff077984 */ /* 0x000e620008000800 */
[----:B------:R-:W2:Y:S08]  /*1090*/  LDC R0, c[0x0][0x38c] ;  /* 0x0000e300ff007b82 */ /* 0x000eb00000000800 */
[----:B0-----:R-:W0:Y:S01]  /*10a0*/  LDC.64 R4, c[0x0][0x390] ;  /* 0x0000e400ff047b82 */ /* 0x001e220000000a00 */
[----:B--2---:R-:W-:-:S04]  /*10b0*/  IMAD R3, R3, R0, R2 ;  /* 0x0000000003037224 */ /* 0x004fc800078e0202 */
[----:B0-----:R-:W-:-:S05]  /*10c0*/  IMAD.WIDE R2, R3, 0x4, R4 ;  /* 0x0000000403027825 */ /* 0x001fca00078e0204 */
[----:B-1----:R-:W-:Y:S01]  /*10d0*/  STG.E desc[UR6][R2.64], R7 ;  /* 0x0000000702007986 */ /* 0x002fe2000c101906 */
[----:B------:R-:W-:Y:S05]  /*10e0*/  EXIT ;  /* 0x000000000000794d */ /* 0x000fea0003800000 */
        .weak           $__internal_5_$__cuda_sm20_div_u64
        .type           $__internal_5_$__cuda_sm20_div_u64,@function
        .size           $__internal_5_$__cuda_sm20_div_u64,(.L_x_101 - $__internal_5_$__cuda_sm20_div_u64)
$__internal_5_$__cuda_sm20_div_u64:
        /* <DEDUP_REMOVED lines=68> */
[----:B------:R-:W-:Y:S06]  /*1530*/  RET.REL.NODEC R18 `(_ZN6device6scalarILm32EEEvPfiiS1_) ;  /* 0xffffffe812b07950 */ /* 0x000fec0003c3ffff */
.L_x_95:
        /* <DEDUP_REMOVED lines=12> */
.L_x_101:


//--------------------- .nv.shared._ZN6device6scalarILm1024EEEvPfiiS1_ --------------------------
	.section	.nv.shared._ZN6device6scalarILm1024EEEvPfiiS1_,"aw",@nobits
	.sectionflags	@""
	.align	4
.nv.shared._ZN6device6scalarILm1024EEEvPfiiS1_:
	.zero		5120


//--------------------- .nv.shared.reserved.0     --------------------------
	.section	.nv.shared.reserved.0,"aw",@nobits
	.weak		__nv_reservedSMEM_offset_0_alias
	.size		__nv_reservedSMEM_offset_0_alias, 0, 64
	.other		__nv_reservedSMEM_offset_0_alias,@"STO_CUDA_RESERVED_SHARED STV_DEFAULT"
__nv_reservedSMEM_offset_0_alias:
	.zero		0
	.zero		64


//--------------------- .nv.shared._ZN6device6scalarILm512EEEvPfiiS1_ --------------------------
	.section	.nv.shared._ZN6device6scalarILm512EEEvPfiiS1_,"aw",@nobits
	.sectionflags	@""
	.align	4
.nv.shared._ZN6device6scalarILm512EEEvPfiiS1_:
	.zero		3072


//--------------------- .nv.shared._ZN6device6scalarILm256EEEvPfiiS1_ --------------------------
	.section	.nv.shared._ZN6device6scalarILm256EEEvPfiiS1_,"aw",@nobits
	.sectionflags	@""
	.align	4
.nv.shared._ZN6device6scalarILm256EEEvPfiiS1_:
	.zero		2048


//--------------------- .nv.shared._ZN6device6scalarILm128EEEvPfiiS1_ --------------------------
	.section	.nv.shared._ZN6device6scalarILm128EEEvPfiiS1_,"aw",@nobits
	.sectionflags	@""
	.align	4
.nv.shared._ZN6device6scalarILm128EEEvPfiiS1_:
	.zero		1536


//--------------------- .nv.shared._ZN6device6scalarILm64EEEvPfiiS1_ --------------------------
	.section	.nv.shared._ZN6device6scalarILm64EEEvPfiiS1_,"aw",@nobits
	.sectionflags	@""
	.align	4
.nv.shared._ZN6device6scalarILm64EEEvPfiiS1_:
	.zero		1280


//--------------------- .nv.shared._ZN6device6scalarILm32EEEvPfiiS1_ --------------------------
	.section	.nv.shared._ZN6device6scalarILm32EEEvPfiiS1_,"aw",@nobits
	.sectionflags	@""
	.align	4
.nv.shared._ZN6device6scalarILm32EEEvPfiiS1_:
	.zero		1152


//--------------------- .nv.constant0._ZN6device6scalarILm1024EEEvPfiiS1_ --------------------------
	.section	.nv.constant0._ZN6device6scalarILm1024EEEvPfiiS1_,"a",@progbits
	.sectionflags	@""
	.align	4
.nv.constant0._ZN6device6scalarILm1024EEEvPfiiS1_:
	.zero		920


//--------------------- .nv.constant0._ZN6device6scalarILm512EEEvPfiiS1_ --------------------------
	.section	.nv.constant0._ZN6device6scalarILm512EEEvPfiiS1_,"a",@progbits
	.sectionflags	@""
	.align	4
.nv.constant0._ZN6device6scalarILm512EEEvPfiiS1_:
	.zero		920


//--------------------- .nv.constant0._ZN6device6scalarILm256EEEvPfiiS1_ --------------------------
	.section	.nv.constant0._ZN6device6scalarILm256EEEvPfiiS1_,"a",@progbits
	.sectionflags	@""
	.align	4
.nv.constant0._ZN6device6scalarILm256EEEvPfiiS1_:
	.zero		920


//--------------------- .nv.constant0._ZN6device6scalarILm128EEEvPfiiS1_ --------------------------
	.section	.nv.constant0._ZN6device6scalarILm128EEEvPfiiS1_,"a",@progbits
	.sectionflags	@""
	.align	4
.nv.constant0._ZN6device6scalarILm128EEEvPfiiS1_:
	.zero		920


//--------------------- .nv.constant0._ZN6device6scalarILm64EEEvPfiiS1_ --------------------------
	.section	.nv.constant0._ZN6device6scalarILm64EEEvPfiiS1_,"a",@progbits
	.sectionflags	@""
	.align	4
.nv.constant0._ZN6device6scalarILm64EEEvPfiiS1_:
	.zero		920


//--------------------- .nv.constant0._ZN6device6scalarILm32EEEvPfiiS1_ --------------------------
	.section	.nv.constant0._ZN6device6scalarILm32EEEvPfiiS1_,"a",@progbits
	.sectionflags	@""
	.align	4
.nv.constant0._ZN6device6scalarILm32EEEvPfiiS1_:
	.zero		920


//--------------------- SYMBOLS --------------------------

	.type		.nv.reservedSmem.offset0,@object
	.size		.nv.reservedSmem.offset0,0x4
	.type		.nv.reservedSmem.cap,@object
	.size		.nv.reservedSmem.cap,0x4
